def matmul_kernel(
    a_ptr,
    b_ptr,
    c_ptr,
    M,
    N,
    K,
    stride_am,
    stride_ak,
    stride_bk,
    stride_bn,
    stride_cm,
    stride_cn,
    BLOCK_M: tl.constexpr,
    BLOCK_N: tl.constexpr,
    BLOCK_K: tl.constexpr,
    GROUP_M: tl.constexpr,
):
    pid = tl.program_id(axis=0)
    num_pid_m = tl.cdiv(M, BLOCK_M)
    num_pid_n = tl.cdiv(N, BLOCK_N)
    num_pid_in_group = GROUP_M * num_pid_n
    group_id = pid // num_pid_in_group
    first_pid_m = group_id * GROUP_M
    group_size_m = min(num_pid_m - first_pid_m, GROUP_M)
    pid_m = first_pid_m + ((pid % num_pid_in_group) % group_size_m)
    pid_n = (pid % num_pid_in_group) // group_size_m

    offs_am = (pid_m * BLOCK_M + tl.arange(0, BLOCK_M)) % M
    offs_bn = (pid_n * BLOCK_N + tl.arange(0, BLOCK_N)) % N
    offs_k = tl.arange(0, BLOCK_K)
    a_ptrs = a_ptr + offs_am[:, None] * stride_am + offs_k[None, :] * stride_ak
    b_ptrs = b_ptr + offs_k[:, None] * stride_bk + offs_bn[None, :] * stride_bn

    acc = tl.zeros((BLOCK_M, BLOCK_N), dtype=tl.float32)
    for kk in range(0, tl.cdiv(K, BLOCK_K)):
        a = tl.load(a_ptrs, mask=offs_k[None, :] < K - kk * BLOCK_K, other=0.0)
        b = tl.load(b_ptrs, mask=offs_k[:, None] < K - kk * BLOCK_K, other=0.0)
        acc = tl.dot(a, b, acc)
        a_ptrs += BLOCK_K * stride_ak
        b_ptrs += BLOCK_K * stride_bk

    c = acc.to(c_ptr.dtype.element_ty)
    offs_cm = pid_m * BLOCK_M + tl.arange(0, BLOCK_M)
    offs_cn = pid_n * BLOCK_N + tl.arange(0, BLOCK_N)
    c_ptrs = c_ptr + offs_cm[:, None] * stride_cm + offs_cn[None, :] * stride_cn
    mask = (offs_cm[:, None] < M) & (offs_cn[None, :] < N)
    tl.store(c_ptrs, c, mask=mask)

# config = {"BLOCK_K": 128, "BLOCK_M": 16, "BLOCK_N": 32, "GROUP_M": 8, "arch": "sm_100", "dtype": "fp8e4m3", "num_ctas": 1, "num_stages": 2, "num_warps": 2}
# arch = sm_100


// ===== COMPILED SASS (sm_100a) =====

	.target	sm_100a

	.elftype	@"ET_EXEC"


//--------------------- .note.nv.tkinfo           --------------------------
	.section	.note.nv.tkinfo,"",@"SHT_NOTE"
	.sectionflags	@"SHF_NOTE_NV_TKINFO"
	.tkinfo
        /*0018*/ 	.word	0x00000081
        /*0030*/ 	.string	""
        /*0030*/ 	.string	"ptxas-blackwell"
        /*0030*/ 	.string	"Cuda compilation tools, release 12.9, V12.9.86"
        /*0030*/ 	.string	"Build cuda_12.9.r12.9/compiler.36037853_0"
        /*0030*/ 	.string	"-v  -suppress-debug-info  -lineinfo  -arch sm_100a "



//--------------------- .note.nv.cuver            --------------------------
	.section	.note.nv.cuver,"",@"SHT_NOTE"
	.sectionflags	@"SHF_NOTE_NV_CUVER"
        /*0018*/ 	.short	0x0001
        /*001a*/ 	.short	0x0064
        /*001c*/ 	.short	0x0001
        /*001e*/ 	.short	0x0000
        /*0020*/ 	.short	0x0001
        /*0022*/ 	.short	0x0000


//--------------------- .nv.info                  --------------------------
	.section	.nv.info,"",@"SHT_CUDA_INFO"
	.align	4


	//----- nvinfo : EIATTR_REGCOUNT
	.align		4
        /*0000*/ 	.byte	0x04, 0x2f
        /*0002*/ 	.short	(.L_1 - .L_0)
	.align		4
.L_0:
        /*0004*/ 	.word	index@(matmul_kernel)
        /*0008*/ 	.word	0x000000ff


	//----- nvinfo : EIATTR_FRAME_SIZE
	.align		4
.L_1:
        /*000c*/ 	.byte	0x04, 0x11
        /*000e*/ 	.short	(.L_3 - .L_2)
	.align		4
.L_2:
        /*0010*/ 	.word	index@(matmul_kernel)
        /*0014*/ 	.word	0x00000078


	//----- nvinfo : EIATTR_MIN_STACK_SIZE
	.align		4
.L_3:
        /*0018*/ 	.byte	0x04, 0x12
        /*001a*/ 	.short	(.L_5 - .L_4)
	.align		4
.L_4:
        /*001c*/ 	.word	index@(matmul_kernel)
        /*0020*/ 	.word	0x00000078
.L_5:


//--------------------- .nv.info.matmul_kernel    --------------------------
	.section	.nv.info.matmul_kernel,"",@"SHT_CUDA_INFO"
	.sectionflags	@""
	.align	4


	//----- nvinfo : EIATTR_CUDA_API_VERSION
	.align		4
        /*0000*/ 	.byte	0x04, 0x37
        /*0002*/ 	.short	(.L_7 - .L_6)
.L_6:
        /*0004*/ 	.word	0x00000081


	//----- nvinfo : EIATTR_KPARAM_INFO
	.align		4
.L_7:
        /*0008*/ 	.byte	0x04, 0x17
        /*000a*/ 	.short	(.L_9 - .L_8)
.L_8:
        /*000c*/ 	.word	0x00000000
        /*0010*/ 	.short	0x000d
        /*0012*/ 	.short	0x0048
        /*0014*/ 	.byte	0x00, 0xf4, 0x21, 0x00


	//----- nvinfo : EIATTR_KPARAM_INFO
	.align		4
.L_9:
        /*0018*/ 	.byte	0x04, 0x17
        /*001a*/ 	.short	(.L_11 - .L_10)
.L_10:
        /*001c*/ 	.word	0x00000000
        /*0020*/ 	.short	0x000c
        /*0022*/ 	.short	0x0040
        /*0024*/ 	.byte	0x00, 0xf4, 0x21, 0x00


	//----- nvinfo : EIATTR_KPARAM_INFO
	.align		4
.L_11:
        /*0028*/ 	.byte	0x04, 0x17
        /*002a*/ 	.short	(.L_13 - .L_12)
.L_12:
        /*002c*/ 	.word	0x00000000
        /*0030*/ 	.short	0x000b
        /*0032*/ 	.short	0x0038
        /*0034*/ 	.byte	0x00, 0xf0, 0x11, 0x00


	//----- nvinfo : EIATTR_KPARAM_INFO
	.align		4
.L_13:
        /*0038*/ 	.byte	0x04, 0x17
        /*003a*/ 	.short	(.L_15 - .L_14)
.L_14:
        /*003c*/ 	.word	0x00000000
        /*0040*/ 	.short	0x000a
        /*0042*/ 	.short	0x0034
        /*0044*/ 	.byte	0x00, 0xf0, 0x11, 0x00


	//----- nvinfo : EIATTR_KPARAM_INFO
	.align		4
.L_15:
        /*0048*/ 	.byte	0x04, 0x17
        /*004a*/ 	.short	(.L_17 - .L_16)
.L_16:
        /*004c*/ 	.word	0x00000000
        /*0050*/ 	.short	0x0009
        /*0052*/ 	.short	0x0030
        /*0054*/ 	.byte	0x00, 0xf0, 0x11, 0x00


	//----- nvinfo : EIATTR_KPARAM_INFO
	.align		4
.L_17:
        /*0058*/ 	.byte	0x04, 0x17
        /*005a*/ 	.short	(.L_19 - .L_18)
.L_18:
        /*005c*/ 	.word	0x00000000
        /*0060*/ 	.short	0x0008
        /*0062*/ 	.short	0x002c
        /*0064*/ 	.byte	0x00, 0xf0, 0x11, 0x00


	//----- nvinfo : EIATTR_KPARAM_INFO
	.align		4
.L_19:
        /*0068*/ 	.byte	0x04, 0x17
        /*006a*/ 	.short	(.L_21 - .L_20)
.L_20:
        /*006c*/ 	.word	0x00000000
        /*0070*/ 	.short	0x0007
        /*0072*/ 	.short	0x0028
        /*0074*/ 	.byte	0x00, 0xf0, 0x11, 0x00


	//----- nvinfo : EIATTR_KPARAM_INFO
	.align		4
.L_21:
        /*0078*/ 	.byte	0x04, 0x17
        /*007a*/ 	.short	(.L_23 - .L_22)
.L_22:
        /*007c*/ 	.word	0x00000000
        /*0080*/ 	.short	0x0006
        /*0082*/ 	.short	0x0024
        /*0084*/ 	.byte	0x00, 0xf0, 0x11, 0x00


	//----- nvinfo : EIATTR_KPARAM_INFO
	.align		4
.L_23:
        /*0088*/ 	.byte	0x04, 0x17
        /*008a*/ 	.short	(.L_25 - .L_24)
.L_24:
        /*008c*/ 	.word	0x00000000
        /*0090*/ 	.short	0x0005
        /*0092*/ 	.short	0x0020
        /*0094*/ 	.byte	0x00, 0xf0, 0x11, 0x00


	//----- nvinfo : EIATTR_KPARAM_INFO
	.align		4
.L_25:
        /*0098*/ 	.byte	0x04, 0x17
        /*009a*/ 	.short	(.L_27 - .L_26)
.L_26:
        /*009c*/ 	.word	0x00000000
        /*00a0*/ 	.short	0x0004
        /*00a2*/ 	.short	0x001c
        /*00a4*/ 	.byte	0x00, 0xf0, 0x11, 0x00


	//----- nvinfo : EIATTR_KPARAM_INFO
	.align		4
.L_27:
        /*00a8*/ 	.byte	0x04, 0x17
        /*00aa*/ 	.short	(.L_29 - .L_28)
.L_28:
        /*00ac*/ 	.word	0x00000000
        /*00b0*/ 	.short	0x0003
        /*00b2*/ 	.short	0x0018
        /*00b4*/ 	.byte	0x00, 0xf0, 0x11, 0x00


	//----- nvinfo : EIATTR_KPARAM_INFO
	.align		4
.L_29:
        /*00b8*/ 	.byte	0x04, 0x17
        /*00ba*/ 	.short	(.L_31 - .L_30)
.L_30:
        /*00bc*/ 	.word	0x00000000
        /*00c0*/ 	.short	0x0002
        /*00c2*/ 	.short	0x0010
        /*00c4*/ 	.byte	0x00, 0xf4, 0x21, 0x00


	//----- nvinfo : EIATTR_KPARAM_INFO
	.align		4
.L_31:
        /*00c8*/ 	.byte	0x04, 0x17
        /*00ca*/ 	.short	(.L_33 - .L_32)
.L_32:
        /*00cc*/ 	.word	0x00000000
        /*00d0*/ 	.short	0x0001
        /*00d2*/ 	.short	0x0008
        /*00d4*/ 	.byte	0x00, 0xf4, 0x21, 0x00


	//----- nvinfo : EIATTR_KPARAM_INFO
	.align		4
.L_33:
        /*00d8*/ 	.byte	0x04, 0x17
        /*00da*/ 	.short	(.L_35 - .L_34)
.L_34:
        /*00dc*/ 	.word	0x00000000
        /*00e0*/ 	.short	0x0000
        /*00e2*/ 	.short	0x0000
        /*00e4*/ 	.byte	0x00, 0xf4, 0x21, 0x00


	//----- nvinfo : EIATTR_SPARSE_MMA_MASK
	.align		4
.L_35:
        /*00e8*/ 	.byte	0x03, 0x50
        /*00ea*/ 	.short	0x0000


	//----- nvinfo : EIATTR_MAXREG_COUNT
	.align		4
        /*00ec*/ 	.byte	0x03, 0x1b
        /*00ee*/ 	.short	0x00ff


	//----- nvinfo : EIATTR_NUM_BARRIERS
	.align		4
        /*00f0*/ 	.byte	0x02, 0x4c
        /*00f2*/ 	.byte	0x01
	.zero		1


	//----- nvinfo : EIATTR_ANNOTATIONS
	.align		4
        /*00f4*/ 	.byte	0x04, 0x55
        /*00f6*/ 	.short	(.L_37 - .L_36)


	//   ....[0]....
.L_36:
        /*00f8*/ 	.word	0x00000001
        /*00fc*/ 	.byte	0x20, 0x05, 0x00, 0x00, 0x01, 0x00, 0x00, 0x00, 0x20, 0x06, 0x00, 0x00, 0x01, 0x00, 0x00, 0x00
        /* <DEDUP_REMOVED lines=28> */
        /*02cc*/ 	.byte	0x10, 0x6c, 0x00, 0x00, 0x01, 0x00, 0x00, 0x00, 0x50, 0x6c, 0x00, 0x00


	//----- nvinfo : EIATTR_VRC_CTA_INIT_COUNT
	.align		4
.L_37:
        /*02d8*/ 	.byte	0x02, 0x4a
	.zero		1
	.zero		1


	//----- nvinfo : EIATTR_EXIT_INSTR_OFFSETS
	.align		4
        /*02dc*/ 	.byte	0x04, 0x1c
        /*02de*/ 	.short	(.L_39 - .L_38)


	//   ....[0]....
.L_38:
        /*02e0*/ 	.word	0x000072b0


	//   ....[1]....
        /*02e4*/ 	.word	0x000072d0


	//----- nvinfo : EIATTR_REQNTID
	.align		4
.L_39:
        /*02e8*/ 	.byte	0x04, 0x10
        /*02ea*/ 	.short	(.L_41 - .L_40)
.L_40:
        /*02ec*/ 	.word	0x00000040
        /*02f0*/ 	.word	0x00000001
        /*02f4*/ 	.word	0x00000001


	//----- nvinfo : EIATTR_CBANK_PARAM_SIZE
	.align		4
.L_41:
        /*02f8*/ 	.byte	0x03, 0x19
        /*02fa*/ 	.short	0x0050


	//----- nvinfo : EIATTR_PARAM_CBANK
	.align		4
        /*02fc*/ 	.byte	0x04, 0x0a
        /*02fe*/ 	.short	(.L_43 - .L_42)
	.align		4
.L_42:
        /*0300*/ 	.word	index@(.nv.constant0.matmul_kernel)
        /*0304*/ 	.short	0x0380
        /*0306*/ 	.short	0x0050


	//----- nvinfo : EIATTR_SW_WAR
	.align		4
.L_43:
        /*0308*/ 	.byte	0x04, 0x36
        /*030a*/ 	.short	(.L_45 - .L_44)
.L_44:
        /*030c*/ 	.word	0x00000008
.L_45:


//--------------------- .nv.compat                --------------------------
	.section	.nv.compat,"",@"SHT_CUDA_COMPAT_INFO"
	.align	4
        /*0000*/ 	.byte	0x02, 0x02, 0x02, 0x00, 0x02, 0x05, 0x05, 0x00, 0x02, 0x03, 0x00, 0x00, 0x02, 0x06, 0x01, 0x00


//--------------------- .nv.callgraph             --------------------------
	.section	.nv.callgraph,"",@"SHT_CUDA_CALLGRAPH"
	.align	4
	.sectionentsize	8
	.align		4
        /*0000*/ 	.word	0x00000000
	.align		4
        /*0004*/ 	.word	0xffffffff
	.align		4
        /*0008*/ 	.word	0x00000000
	.align		4
        /*000c*/ 	.word	0xfffffffe
	.align		4
        /*0010*/ 	.word	0x00000000
	.align		4
        /*0014*/ 	.word	0xfffffffd
	.align		4
        /*0018*/ 	.word	0x00000000
	.align		4
        /*001c*/ 	.word	0xfffffffc


//--------------------- .text.matmul_kernel       --------------------------
	.section	.text.matmul_kernel,"ax",@progbits
	.align	128
        .global         matmul_kernel
        .type           matmul_kernel,@function
        .size           matmul_kernel,(.L_x_4 - matmul_kernel)
        .other          matmul_kernel,@"STO_CUDA_ENTRY STV_DEFAULT"
matmul_kernel:
.text.matmul_kernel:
[----:B------:R-:W0:Y:S08]  /*0000*/  LDC R1, c[0x0][0x37c] ;  /* 0x0000df00ff017b82 */ /* 0x000e300000000800 */
[----:B------:R-:W1:Y:S01]  /*0010*/  LDC.64 R42, c[0x0][0x398] ;  /* 0x0000e600ff2a7b82 */ /* 0x000e620000000a00 */
[----:B------:R-:W2:Y:S01]  /*0020*/  S2R R5, SR_CTAID.X ;  /* 0x0000000000057919 */ /* 0x000ea20000002500 */
[----:B------:R-:W3:Y:S01]  /*0030*/  LDCU UR4, c[0x0][0x3a0] ;  /* 0x00007400ff0477ac */ /* 0x000ee20008000800 */
[----:B0-----:R-:W-:Y:S01]  /*0040*/  VIADD R1, R1, 0xffffff88 ;  /* 0xffffff8801017836 */ /* 0x001fe20000000000 */
[----:B------:R-:W0:Y:S01]  /*0050*/  S2R R139, SR_TID.X ;  /* 0x00000000008b7919 */ /* 0x000e220000002100 */
[----:B------:R-:W4:Y:S01]  /*0060*/  LDCU.64 UR10, c[0x0][0x358] ;  /* 0x00006b00ff0a77ac */ /* 0x000f220008000a00 */
[----:B------:R-:W0:Y:S01]  /*0070*/  LDCU UR8, c[0x0][0x3a0] ;  /* 0x00007400ff0877ac */ /* 0x000e220008000800 */
[----:B---3--:R-:W-:Y:S01]  /*0080*/  UIADD3 UR4, UPT, UPT, UR4, 0x7f, URZ ;  /* 0x0000007f04047890 */ /* 0x008fe2000fffe0ff */
[----:B-1----:R-:W-:-:S03]  /*0090*/  VIADD R0, R43, 0x1f ;  /* 0x0000001f2b007836 */ /* 0x002fc60000000000 */
[----:B------:R-:W-:Y:S02]  /*00a0*/  UISETP.GT.AND UP0, UPT, UR4, 0x7f, UPT ;  /* 0x0000007f0400788c */ /* 0x000fe4000bf04270 */
[----:B------:R-:W-:-:S04]  /*00b0*/  SHF.R.S32.HI R3, RZ, 0x1f, R0 ;  /* 0x0000001fff037819 */ /* 0x000fc80000011400 */
[----:B------:R-:W-:Y:S02]  /*00c0*/  LEA.HI R3, R3, R0, RZ, 0x5 ;  /* 0x0000000003037211 */ /* 0x000fe400078f28ff */
[----:B--2---:R-:W-:Y:S02]  /*00d0*/  IABS R8, R5 ;  /* 0x0000000500087213 */ /* 0x004fe40000000000 */
[----:B------:R-:W-:-:S05]  /*00e0*/  SHF.R.S32.HI R3, RZ, 0x5, R3 ;  /* 0x00000005ff037819 */ /* 0x000fca0000011403 */
[----:B------:R-:W-:-:S05]  /*00f0*/  IMAD.SHL.U32 R4, R3, 0x8, RZ ;  /* 0x0000000803047824 */ /* 0x000fca00078e00ff */
[-C--:B------:R-:W-:Y:S02]  /*0100*/  IABS R7, R4.reuse ;  /* 0x0000000400077213 */ /* 0x080fe40000000000 */
[----:B------:R-:W-:Y:S02]  /*0110*/  IABS R10, R4 ;  /* 0x00000004000a7213 */ /* 0x000fe40000000000 */
[----:B------:R-:W1:Y:S08]  /*0120*/  I2F.RP R0, R7 ;  /* 0x0000000700007306 */ /* 0x000e700000209400 */
[----:B-1----:R-:W1:Y:S02]  /*0130*/  MUFU.RCP R0, R0 ;  /* 0x0000000000007308 */ /* 0x002e640000001000 */
[----:B-1----:R-:W-:-:S02]  /*0140*/  VIADD R2, R0, 0xffffffe ;  /* 0x0ffffffe00027836 */ /* 0x002fc40000000000 */
[----:B------:R-:W-:-:S04]  /*0150*/  IMAD.MOV R0, RZ, RZ, -R10 ;  /* 0x000000ffff007224 */ /* 0x000fc800078e0a0a */
[----:B------:R1:W2:Y:S02]  /*0160*/  F2I.FTZ.U32.TRUNC.NTZ R3, R2 ;  /* 0x0000000200037305 */ /* 0x0002a4000021f000 */
[----:B-1----:R-:W-:Y:S02]  /*0170*/  IMAD.MOV.U32 R2, RZ, RZ, RZ ;  /* 0x000000ffff027224 */ /* 0x002fe400078e00ff */
[----:B--2---:R-:W-:-:S04]  /*0180*/  IMAD.MOV R6, RZ, RZ, -R3 ;  /* 0x000000ffff067224 */ /* 0x004fc800078e0a03 */
[----:B------:R-:W-:Y:S02]  /*0190*/  IMAD R9, R6, R7, RZ ;  /* 0x0000000706097224 */ /* 0x000fe400078e02ff */
[----:B------:R-:W-:Y:S02]  /*01a0*/  IMAD.MOV.U32 R6, RZ, RZ, R8 ;  /* 0x000000ffff067224 */ /* 0x000fe400078e0008 */
[----:B------:R-:W-:-:S06]  /*01b0*/  IMAD.HI.U32 R3, R3, R9, R2 ;  /* 0x0000000903037227 */ /* 0x000fcc00078e0002 */
[----:B------:R-:W-:-:S04]  /*01c0*/  IMAD.HI.U32 R3, R3, R6, RZ ;  /* 0x0000000603037227 */ /* 0x000fc800078e00ff */
[----:B------:R-:W-:-:S05]  /*01d0*/  IMAD R0, R3, R0, R6 ;  /* 0x0000000003007224 */ /* 0x000fca00078e0206 */
[----:B------:R-:W-:-:S13]  /*01e0*/  ISETP.GT.U32.AND P1, PT, R7, R0, PT ;  /* 0x000000000700720c */ /* 0x000fda0003f24070 */
[----:B------:R-:W-:Y:S02]  /*01f0*/  @!P1 IMAD.IADD R0, R0, 0x1, -R7 ;  /* 0x0000000100009824 */ /* 0x000fe400078e0a07 */
[----:B------:R-:W-:Y:S01]  /*0200*/  @!P1 VIADD R3, R3, 0x1 ;  /* 0x0000000103039836 */ /* 0x000fe20000000000 */
[----:B------:R-:W-:Y:S02]  /*0210*/  ISETP.NE.AND P1, PT, R4, RZ, PT ;  /* 0x000000ff0400720c */ /* 0x000fe40003f25270 */
[----:B------:R-:W-:Y:S02]  /*0220*/  ISETP.GE.U32.AND P0, PT, R0, R7, PT ;  /* 0x000000070000720c */ /* 0x000fe40003f06070 */
[----:B------:R-:W-:-:S04]  /*0230*/  LOP3.LUT R0, R5, R4, RZ, 0x3c, !PT ;  /* 0x0000000405007212 */ /* 0x000fc800078e3cff */
[----:B------:R-:W-:Y:S01]  /*0240*/  ISETP.GE.AND P2, PT, R0, RZ, PT ;  /* 0x000000ff0000720c */ /* 0x000fe20003f46270 */
[----:B------:R-:W-:-:S06]  /*0250*/  VIADD R0, R42, 0xf ;  /* 0x0000000f2a007836 */ /* 0x000fcc0000000000 */
[----:B------:R-:W-:-:S04]  /*0260*/  @P0 VIADD R3, R3, 0x1 ;  /* 0x0000000103030836 */ /* 0x000fc80000000000 */
[----:B------:R-:W-:Y:S01]  /*0270*/  IMAD.MOV.U32 R2, RZ, RZ, R3 ;  /* 0x000000ffff027224 */ /* 0x000fe200078e0003 */
[----:B------:R-:W-:-:S03]  /*0280*/  SHF.R.S32.HI R3, RZ, 0x1f, R0 ;  /* 0x0000001fff037819 */ /* 0x000fc60000011400 */
[----:B------:R-:W-:Y:S01]  /*0290*/  @!P2 IMAD.MOV R2, RZ, RZ, -R2 ;  /* 0x000000ffff02a224 */ /* 0x000fe200078e0a02 */
[----:B------:R-:W-:Y:S02]  /*02a0*/  @!P1 LOP3.LUT R2, RZ, R4, RZ, 0x33, !PT ;  /* 0x00000004ff029212 */ /* 0x000fe400078e33ff */
[----:B------:R-:W-:-:S03]  /*02b0*/  LEA.HI R3, R3, R0, RZ, 0x4 ;  /* 0x0000000003037211 */ /* 0x000fc600078f20ff */
[----:B------:R-:W-:Y:S02]  /*02c0*/  IMAD.SHL.U32 R6, R2, 0x8, RZ ;  /* 0x0000000802067824 */ /* 0x000fe400078e00ff */
[----:B------:R-:W-:-:S03]  /*02d0*/  IMAD.MOV R2, RZ, RZ, -R2 ;  /* 0x000000ffff027224 */ /* 0x000fc600078e0a02 */
[----:B------:R-:W-:Y:S01]  /*02e0*/  LEA.HI.SX32 R3, R3, -R6, 0x1c ;  /* 0x8000000603037211 */ /* 0x000fe200078fe2ff */
[----:B------:R-:W-:-:S03]  /*02f0*/  IMAD R4, R4, R2, R5 ;  /* 0x0000000204047224 */ /* 0x000fc600078e0205 */
[----:B------:R-:W-:Y:S02]  /*0300*/  VIMNMX R11, PT, PT, R3, 0x8, PT ;  /* 0x00000008030b7848 */ /* 0x000fe40003fe0100 */
[----:B------:R-:W-:Y:S02]  /*0310*/  IABS R9, R4 ;  /* 0x0000000400097213 */ /* 0x000fe40000000000 */
[----:B------:R-:W-:-:S04]  /*0320*/  IABS R7, R11 ;  /* 0x0000000b00077213 */ /* 0x000fc80000000000 */
[----:B------:R-:W1:Y:S08]  /*0330*/  I2F.RP R0, R7 ;  /* 0x0000000700007306 */ /* 0x000e700000209400 */
[----:B-1----:R-:W1:Y:S02]  /*0340*/  MUFU.RCP R0, R0 ;  /* 0x0000000000007308 */ /* 0x002e640000001000 */
[----:B-1----:R-:W-:-:S06]  /*0350*/  VIADD R3, R0, 0xffffffe ;  /* 0x0ffffffe00037836 */ /* 0x002fcc0000000000 */
[----:B------:R-:W1:Y:S02]  /*0360*/  F2I.FTZ.U32.TRUNC.NTZ R3, R3 ;  /* 0x0000000300037305 */ /* 0x000e64000021f000 */
[----:B-1----:R-:W-:-:S04]  /*0370*/  IMAD.MOV R8, RZ, RZ, -R3 ;  /* 0x000000ffff087224 */ /* 0x002fc800078e0a03 */
[----:B------:R-:W-:Y:S01]  /*0380*/  IMAD.MOV.U32 R2, RZ, RZ, R8 ;  /* 0x000000ffff027224 */ /* 0x000fe200078e0008 */
[----:B------:R-:W-:-:S03]  /*0390*/  IABS R8, R11 ;  /* 0x0000000b00087213 */ /* 0x000fc60000000000 */
[----:B------:R-:W-:Y:S02]  /*03a0*/  IMAD R5, R2, R7, RZ ;  /* 0x0000000702057224 */ /* 0x000fe400078e02ff */
[----:B------:R-:W-:Y:S02]  /*03b0*/  IMAD.MOV.U32 R2, RZ, RZ, RZ ;  /* 0x000000ffff027224 */ /* 0x000fe400078e00ff */
[----:B------:R-:W-:Y:S02]  /*03c0*/  IMAD.MOV R0, RZ, RZ, -R8 ;  /* 0x000000ffff007224 */ /* 0x000fe400078e0a08 */
        /* <DEDUP_REMOVED lines=9> */
[----:B------:R-:W-:-:S07]  /*0460*/  ISETP.GE.AND P2, PT, R0, RZ, PT ;  /* 0x000000ff0000720c */ /* 0x000fce0003f46270 */
[----:B------:R-:W-:-:S06]  /*0470*/  @P0 VIADD R2, R2, 0x1 ;  /* 0x0000000102020836 */ /* 0x000fcc0000000000 */
[----:B------:R-:W-:Y:S01]  /*0480*/  @!P2 IMAD.MOV R2, RZ, RZ, -R2 ;  /* 0x000000ffff02a224 */ /* 0x000fe200078e0a02 */
[----:B------:R-:W-:-:S05]  /*0490*/  @!P1 LOP3.LUT R2, RZ, R11, RZ, 0x33, !PT ;  /* 0x0000000bff029212 */ /* 0x000fca00078e33ff */
[----:B------:R-:W-:Y:S02]  /*04a0*/  IMAD.MOV R0, RZ, RZ, -R2 ;  /* 0x000000ffff007224 */ /* 0x000fe400078e0a02 */
[----:B------:R-:W-:Y:S02]  /*04b0*/  IMAD.SHL.U32 R2, R2, 0x20, RZ ;  /* 0x0000002002027824 */ /* 0x000fe400078e00ff */
[----:B------:R-:W-:Y:S01]  /*04c0*/  IMAD R0, R11, R0, R4 ;  /* 0x000000000b007224 */ /* 0x000fe200078e0204 */
[----:B0-----:R-:W-:-:S03]  /*04d0*/  LOP3.LUT R4, R139, 0xf, RZ, 0xc0, !PT ;  /* 0x0000000f8b047812 */ /* 0x001fc600078ec0ff */
[----:B------:R-:W-:Y:S01]  /*04e0*/  IMAD.IADD R3, R6, 0x1, R0 ;  /* 0x0000000106037824 */ /* 0x000fe200078e0200 */
[----:B------:R-:W-:-:S03]  /*04f0*/  SHF.R.U32.HI R0, RZ, 0x4, R139 ;  /* 0x00000004ff007819 */ /* 0x000fc6000001168b */
[----:B------:R-:W-:Y:S01]  /*0500*/  IMAD R49, R3, 0x10, R4 ;  /* 0x0000001003317824 */ /* 0x000fe200078e0204 */
[----:B------:R-:W-:-:S04]  /*0510*/  SGXT.U32 R0, R0, 0x2 ;  /* 0x000000020000781a */ /* 0x000fc80000000000 */
[----:B------:R0:W-:Y:S01]  /*0520*/  STL [R1+0x68], R49 ;  /* 0x0000683101007387 */ /* 0x0001e20000100800 */
[C---:B------:R-:W-:Y:S02]  /*0530*/  LOP3.LUT R57, R0.reuse, 0x4, RZ, 0xfc, !PT ;  /* 0x0000000400397812 */ /* 0x040fe400078efcff */
[C---:B------:R-:W-:Y:S02]  /*0540*/  LOP3.LUT R59, R0.reuse, 0x8, RZ, 0xfc, !PT ;  /* 0x00000008003b7812 */ /* 0x040fe400078efcff */
[C---:B------:R-:W-:Y:S02]  /*0550*/  LOP3.LUT R61, R0.reuse, 0xc, RZ, 0xfc, !PT ;  /* 0x0000000c003d7812 */ /* 0x040fe400078efcff */
[C---:B------:R-:W-:Y:S02]  /*0560*/  LOP3.LUT R63, R0.reuse, 0x10, RZ, 0xfc, !PT ;  /* 0x00000010003f7812 */ /* 0x040fe400078efcff */
[C---:B------:R-:W-:Y:S02]  /*0570*/  LOP3.LUT R73, R0.reuse, 0x14, RZ, 0xfc, !PT ;  /* 0x0000001400497812 */ /* 0x040fe400078efcff */
[----:B------:R-:W-:-:S02]  /*0580*/  LOP3.LUT R75, R0, 0x18, RZ, 0xfc, !PT ;  /* 0x00000018004b7812 */ /* 0x000fc400078efcff */
[----:B------:R-:W-:Y:S01]  /*0590*/  LOP3.LUT R77, R0, 0x1c, RZ, 0xfc, !PT ;  /* 0x0000001c004d7812 */ /* 0x000fe200078efcff */
[----:B0---4-:R-:W-:Y:S06]  /*05a0*/  BRA.U UP0, `(.L_x_0) ;  /* 0x0000000100287547 */ /* 0x011fec000b800000 */
[C---:B------:R-:W-:Y:S01]  /*05b0*/  IMAD.SHL.U32 R3, R139.reuse, 0x40, RZ ;  /* 0x000000408b037824 */ /* 0x040fe200078e00ff */
[----:B------:R-:W-:Y:S01]  /*05c0*/  CS2R R64, SRZ ;  /* 0x0000000000407805 */ /* 0x000fe2000001ff00 */
[----:B------:R-:W-:Y:S01]  /*05d0*/  IMAD.SHL.U32 R4, R139, 0x2, RZ ;  /* 0x000000028b047824 */ /* 0x000fe200078e00ff */
[----:B------:R-:W-:Y:S02]  /*05e0*/  CS2R R66, SRZ ;  /* 0x0000000000427805 */ /* 0x000fe4000001ff00 */
[----:B------:R-:W-:Y:S02]  /*05f0*/  CS2R R68, SRZ ;  /* 0x0000000000447805 */ /* 0x000fe4000001ff00 */
[----:B------:R-:W-:Y:S02]  /*0600*/  LOP3.LUT R3, R3, 0x40, RZ, 0xc0, !PT ;  /* 0x0000004003037812 */ /* 0x000fe400078ec0ff */
[----:B------:R-:W-:Y:S01]  /*0610*/  CS2R R70, SRZ ;  /* 0x0000000000467805 */ /* 0x000fe2000001ff00 */
[----:B------:R0:W-:Y:S04]  /*0620*/  STL [R1+0x6c], R4 ;  /* 0x00006c0401007387 */ /* 0x0001e80000100800 */
[----:B------:R0:W-:Y:S01]  /*0630*/  STL [R1+0x70], R3 ;  /* 0x0000700301007387 */ /* 0x0001e20000100800 */
[----:B------:R-:W-:Y:S05]  /*0640*/  BRA `(.L_x_1) ;  /* 0x00000064005c7947 */ /* 0x000fea0003800000 */
.L_x_0:
[----:B------:R-:W-:Y:S01]  /*0650*/  IABS R3, R43 ;  /* 0x0000002b00037213 */ /* 0x000fe20000000000 */
[C---:B------:R-:W-:Y:S01]  /*0660*/  VIADD R6, R2.reuse, 0x1f ;  /* 0x0000001f02067836 */ /* 0x040fe20000000000 */
[----:B------:R-:W-:Y:S01]  /*0670*/  IABS R72, R42 ;  /* 0x0000002a00487213 */ /* 0x000fe20000000000 */
[C---:B------:R-:W-:Y:S01]  /*0680*/  VIADD R9, R2.reuse, 0x1e ;  /* 0x0000001e02097836 */ /* 0x040fe20000000000 */
[----:B------:R-:W0:Y:S01]  /*0690*/  I2F.RP R7, R3 ;  /* 0x0000000300077306 */ /* 0x000e220000209400 */
[C---:B------:R-:W-:Y:S01]  /*06a0*/  VIADD R13, R2.reuse, 0x1c ;  /* 0x0000001c020d7836 */ /* 0x040fe20000000000 */
[----:B------:R-:W-:Y:S01]  /*06b0*/  IABS R10, R6 ;  /* 0x00000006000a7213 */ /* 0x000fe20000000000 */
[----:B------:R-:W-:Y:S01]  /*06c0*/  VIADD R17, R2, 0x1a ;  /* 0x0000001a02117836 */ /* 0x000fe20000000000 */
[----:B------:R-:W-:Y:S01]  /*06d0*/  ISETP.GE.AND P1, PT, R6, RZ, PT ;  /* 0x000000ff0600720c */ /* 0x000fe20003f26270 */
[C---:B------:R-:W-:Y:S01]  /*06e0*/  VIADD R15, R2.reuse, 0x1b ;  /* 0x0000001b020f7836 */ /* 0x040fe20000000000 */
[----:B------:R-:W-:Y:S01]  /*06f0*/  IABS R14, R13 ;  /* 0x0000000d000e7213 */ /* 0x000fe20000000000 */
[C---:B------:R-:W-:Y:S01]  /*0700*/  VIADD R25, R2.reuse, 0xc ;  /* 0x0000000c02197836 */ /* 0x040fe20000000000 */
[----:B------:R-:W-:Y:S01]  /*0710*/  IABS R18, R17 ;  /* 0x0000001100127213 */ /* 0x000fe20000000000 */
[C---:B------:R-:W-:Y:S01]  /*0720*/  VIADD R27, R2.reuse, 0xb ;  /* 0x0000000b021b7836 */ /* 0x040fe20000000000 */
[----:B------:R-:W-:Y:S01]  /*0730*/  IABS R16, R15 ;  /* 0x0000000f00107213 */ /* 0x000fe20000000000 */
[C---:B------:R-:W-:Y:S01]  /*0740*/  VIADD R29, R2.reuse, 0xa ;  /* 0x0000000a021d7836 */ /* 0x040fe20000000000 */
[----:B------:R-:W-:Y:S01]  /*0750*/  ISETP.GE.AND P5, PT, R9, RZ, PT ;  /* 0x000000ff0900720c */ /* 0x000fe20003fa6270 */
[C---:B------:R-:W-:Y:S01]  /*0760*/  VIADD R31, R2.reuse, 0x9 ;  /* 0x00000009021f7836 */ /* 0x040fe20000000000 */
[----:B------:R-:W-:Y:S01]  /*0770*/  IABS R48, R25 ;  /* 0x0000001900307213 */ /* 0x000fe20000000000 */
[----:B0-----:R-:W0:Y:S01]  /*0780*/  MUFU.RCP R7, R7 ;  /* 0x0000000700077308 */ /* 0x001e220000001000 */
[----:B------:R-:W-:Y:S01]  /*0790*/  IABS R50, R27 ;  /* 0x0000001b00327213 */ /* 0x000fe20000000000 */
[C---:B------:R-:W-:Y:S01]  /*07a0*/  VIADD R33, R2.reuse, 0x8 ;  /* 0x0000000802217836 */ /* 0x040fe20000000000 */
        /* <DEDUP_REMOVED lines=13> */
[----:B------:R-:W1:Y:S01]  /*0880*/  LDCU UR7, c[0x0][0x3ac] ;  /* 0x00007580ff0777ac */ /* 0x000e620008000800 */
[----:B0-----:R-:W-:Y:S01]  /*0890*/  VIADD R4, R7, 0xffffffe ;  /* 0x0ffffffe07047836 */ /* 0x001fe20000000000 */
[----:B------:R-:W-:Y:S01]  /*08a0*/  LOP3.LUT R117, R139, 0x3f, RZ, 0xc0, !PT ;  /* 0x0000003f8b757812 */ /* 0x000fe200078ec0ff */
[----:B------:R-:W-:Y:S01]  /*08b0*/  VIADD R7, R2, 0x1d ;  /* 0x0000001d02077836 */ /* 0x000fe20000000000 */
[----:B------:R-:W0:Y:S01]  /*08c0*/  LDCU UR6, c[0x0][0x3b0] ;  /* 0x00007600ff0677ac */ /* 0x000e220008000800 */
[----:B------:R2:W3:Y:S01]  /*08d0*/  F2I.FTZ.U32.TRUNC.NTZ R5, R4 ;  /* 0x0000000400057305 */ /* 0x0004e2000021f000 */
[----:B------:R-:W-:-:S02]  /*08e0*/  LOP3.LUT R115, R117, 0x40, RZ, 0xfc, !PT ;  /* 0x0000004075737812 */ /* 0x000fc400078efcff */
[----:B------:R-:W-:Y:S01]  /*08f0*/  IABS R12, R7 ;  /* 0x00000007000c7213 */ /* 0x000fe20000000000 */
[----:B------:R-:W4:Y:S01]  /*0900*/  LDCU UR12, c[0x0][0x3a4] ;  /* 0x00007480ff0c77ac */ /* 0x000f220008000800 */
[C---:B------:R-:W-:Y:S02]  /*0910*/  LOP3.LUT R136, R0.reuse, 0x4c, RZ, 0xfc, !PT ;  /* 0x0000004c00887812 */ /* 0x040fe400078efcff */
[C---:B------:R-:W-:Y:S01]  /*0920*/  LOP3.LUT R137, R0.reuse, 0x50, RZ, 0xfc, !PT ;  /* 0x0000005000897812 */ /* 0x040fe200078efcff */
[----:B------:R-:W5:Y:S01]  /*0930*/  LDCU UR9, c[0x0][0x3a8] ;  /* 0x00007500ff0977ac */ /* 0x000f620008000800 */
[----:B--2---:R-:W-:Y:S01]  /*0940*/  IMAD.MOV.U32 R4, RZ, RZ, RZ ;  /* 0x000000ffff047224 */ /* 0x004fe200078e00ff */
[C---:B------:R-:W-:Y:S01]  /*0950*/  LOP3.LUT R83, R0.reuse, 0x44, RZ, 0xfc, !PT ;  /* 0x0000004400537812 */ /* 0x040fe200078efcff */
[----:B------:R-:W2:Y:S01]  /*0960*/  LDCU.64 UR14, c[0x0][0x380] ;  /* 0x00007000ff0e77ac */ /* 0x000ea20008000a00 */
[----:B-1----:R-:W-:Y:S01]  /*0970*/  IMAD R115, R115, UR7, RZ ;  /* 0x0000000773737c24 */ /* 0x002fe2000f8e02ff */
[C---:B------:R-:W-:Y:S01]  /*0980*/  LOP3.LUT R138, R0.reuse, 0x54, RZ, 0xfc, !PT ;  /* 0x00000054008a7812 */ /* 0x040fe200078efcff */
[----:B---3--:R-:W-:Y:S01]  /*0990*/  IMAD.MOV R8, RZ, RZ, -R5 ;  /* 0x000000ffff087224 */ /* 0x008fe200078e0a05 */
[----:B------:R-:W-:Y:S01]  /*09a0*/  LOP3.LUT R79, R0, 0x30, RZ, 0xfc, !PT ;  /* 0x00000030004f7812 */ /* 0x000fe200078efcff */
[----:B------:R-:W-:Y:S01]  /*09b0*/  IMAD R117, R117, UR7, RZ ;  /* 0x0000000775757c24 */ /* 0x000fe2000f8e02ff */
[----:B------:R-:W-:Y:S01]  /*09c0*/  SHF.R.S32.HI R124, RZ, 0x1f, R115 ;  /* 0x0000001fff7c7819 */ /* 0x000fe20000011473 */
[----:B------:R-:W-:Y:S01]  /*09d0*/  IMAD R11, R8, R3, RZ ;  /* 0x00000003080b7224 */ /* 0x000fe200078e02ff */
[C---:B------:R-:W-:Y:S01]  /*09e0*/  LOP3.LUT R135, R0.reuse, 0x48, RZ, 0xfc, !PT ;  /* 0x0000004800877812 */ /* 0x040fe200078efcff */
[----:B------:R-:W-:Y:S01]  /*09f0*/  USHF.R.S32.HI UR5, URZ, 0x1f, UR4 ;  /* 0x0000001fff057899 */ /* 0x000fe20008011404 */
[----:B------:R-:W-:Y:S01]  /*0a00*/  SHF.R.S32.HI R125, RZ, 0x1f, R117 ;  /* 0x0000001fff7d7819 */ /* 0x000fe20000011475 */
[----:B------:R-:W-:Y:S01]  /*0a10*/  IMAD.HI.U32 R8, R5, R11, R4 ;  /* 0x0000000b05087227 */ /* 0x000fe200078e0004 */
[----:B------:R-:W-:Y:S01]  /*0a20*/  IABS R11, R9 ;  /* 0x00000009000b7213 */ /* 0x000fe20000000000 */
[----:B------:R-:W-:Y:S01]  /*0a30*/  ULEA.HI UR5, UR5, UR4, URZ, 0x7 ;  /* 0x0000000405057291 */ /* 0x000fe2000f8f38ff */
[C---:B------:R-:W-:Y:S01]  /*0a40*/  LOP3.LUT R81, R0.reuse, 0x38, RZ, 0xfc, !PT ;  /* 0x0000003800517812 */ /* 0x040fe200078efcff */
[----:B------:R-:W1:Y:S01]  /*0a50*/  LDCU UR16, c[0x0][0x3a8] ;  /* 0x00007500ff1077ac */ /* 0x000e620008000800 */
[----:B------:R-:W-:Y:S01]  /*0a60*/  LOP3.LUT R126, R0, 0x78, RZ, 0xfc, !PT ;  /* 0x00000078007e7812 */ /* 0x000fe200078efcff */
[----:B------:R-:W-:Y:S01]  /*0a70*/  IMAD.HI.U32 R4, R8, R10, RZ ;  /* 0x0000000a08047227 */ /* 0x000fe200078e00ff */
[C---:B------:R-:W-:Y:S01]  /*0a80*/  LOP3.LUT R127, R0.reuse, 0x74, RZ, 0xfc, !PT ;  /* 0x00000074007f7812 */ /* 0x040fe200078efcff */
[----:B------:R-:W3:Y:S01]  /*0a90*/  LDCU UR17, c[0x0][0x3ac] ;  /* 0x00007580ff1177ac */ /* 0x000ee20008000800 */
[C---:B------:R-:W-:Y:S01]  /*0aa0*/  LOP3.LUT R128, R0.reuse, 0x70, RZ, 0xfc, !PT ;  /* 0x0000007000807812 */ /* 0x040fe200078efcff */
[----:B------:R-:W-:Y:S01]  /*0ab0*/  IMAD.MOV R4, RZ, RZ, -R4 ;  /* 0x000000ffff047224 */ /* 0x000fe200078e0a04 */
[----:B------:R-:W-:Y:S01]  /*0ac0*/  LOP3.LUT R129, R0, 0x6c, RZ, 0xfc, !PT ;  /* 0x0000006c00817812 */ /* 0x000fe200078efcff */
[----:B------:R-:W-:Y:S01]  /*0ad0*/  IMAD.HI.U32 R5, R8, R11, RZ ;  /* 0x0000000b08057227 */ /* 0x000fe200078e00ff */
[C---:B------:R-:W-:Y:S01]  /*0ae0*/  LOP3.LUT R130, R0.reuse, 0x68, RZ, 0xfc, !PT ;  /* 0x0000006800827812 */ /* 0x040fe200078efcff */
[----:B------:R-:W-:Y:S01]  /*0af0*/  USHF.R.S32.HI UR5, URZ, 0x7, UR5 ;  /* 0x00000007ff057899 */ /* 0x000fe20008011405 */
[C---:B------:R-:W-:Y:S01]  /*0b00*/  LOP3.LUT R131, R0.reuse, 0x64, RZ, 0xfc, !PT ;  /* 0x0000006400837812 */ /* 0x040fe200078efcff */
[C---:B------:R-:W-:Y:S01]  /*0b10*/  IMAD R4, R3.reuse, R4, R10 ;  /* 0x0000000403047224 */ /* 0x040fe200078e020a */
[C---:B------:R-:W-:Y:S01]  /*0b20*/  LOP3.LUT R132, R0.reuse, 0x60, RZ, 0xfc, !PT ;  /* 0x0000006000847812 */ /* 0x040fe200078efcff */
[----:B------:R-:W-:Y:S01]  /*0b30*/  IMAD.MOV R10, RZ, RZ, -R5 ;  /* 0x000000ffff0a7224 */ /* 0x000fe200078e0a05 */
[----:B------:R-:W-:Y:S01]  /*0b40*/  LOP3.LUT R133, R0, 0x5c, RZ, 0xfc, !PT ;  /* 0x0000005c00857812 */ /* 0x000fe200078efcff */
[----:B------:R-:W-:Y:S01]  /*0b50*/  IMAD.HI.U32 R6, R8, R12, RZ ;  /* 0x0000000c08067227 */ /* 0x000fe200078e00ff */
[----:B------:R-:W-:-:S02]  /*0b60*/  ISETP.GT.U32.AND P0, PT, R3, R4, PT ;  /* 0x000000040300720c */ /* 0x000fc40003f04070 */
[----:B------:R-:W-:Y:S01]  /*0b70*/  LOP3.LUT R134, R0, 0x58, RZ, 0xfc, !PT ;  /* 0x0000005800867812 */ /* 0x000fe200078efcff */
[C---:B------:R-:W-:Y:S02]  /*0b80*/  IMAD R10, R3.reuse, R10, R11 ;  /* 0x0000000a030a7224 */ /* 0x040fe400078e020b */
[----:B------:R-:W-:Y:S02]  /*0b90*/  IMAD.MOV R6, RZ, RZ, -R6 ;  /* 0x000000ffff067224 */ /* 0x000fe400078e0a06 */
[----:B------:R-:W-:Y:S01]  /*0ba0*/  IMAD.HI.U32 R5, R8, R14, RZ ;  /* 0x0000000e08057227 */ /* 0x000fe200078e00ff */
[----:B------:R-:W-:-:S03]  /*0bb0*/  ISETP.GT.U32.AND P3, PT, R3, R10, PT ;  /* 0x0000000a0300720c */ /* 0x000fc60003f64070 */
[----:B------:R-:W-:Y:S02]  /*0bc0*/  IMAD R12, R3, R6, R12 ;  /* 0x00000006030c7224 */ /* 0x000fe400078e020c */
[----:B------:R-:W-:Y:S01]  /*0bd0*/  @!P0 IMAD.IADD R4, R4, 0x1, -R3 ;  /* 0x0000000104048824 */ /* 0x000fe200078e0a03 */
[----:B------:R-:W-:Y:S01]  /*0be0*/  ISETP.GE.AND P0, PT, R7, RZ, PT ;  /* 0x000000ff0700720c */ /* 0x000fe20003f06270 */
[----:B------:R-:W-:Y:S01]  /*0bf0*/  IMAD.MOV R9, RZ, RZ, -R5 ;  /* 0x000000ffff097224 */ /* 0x000fe200078e0a05 */
[C---:B------:R-:W-:Y:S01]  /*0c00*/  ISETP.GT.U32.AND P4, PT, R3.reuse, R12, PT ;  /* 0x0000000c0300720c */ /* 0x040fe20003f84070 */
[----:B------:R-:W-:Y:S01]  /*0c10*/  IMAD.HI.U32 R5, R8, R18, RZ ;  /* 0x0000001208057227 */ /* 0x000fe200078e00ff */
[----:B------:R-:W-:-:S03]  /*0c20*/  ISETP.GT.U32.AND P2, PT, R3, R4, PT ;  /* 0x000000040300720c */ /* 0x000fc60003f44070 */
[----:B------:R-:W-:Y:S02]  /*0c30*/  @!P3 IMAD.IADD R10, R10, 0x1, -R3 ;  /* 0x000000010a0ab824 */ /* 0x000fe400078e0a03 */
[----:B------:R-:W-:-:S03]  /*0c40*/  IMAD.HI.U32 R6, R8, R16, RZ ;  /* 0x0000001008067227 */ /* 0x000fc600078e00ff */
[C---:B------:R-:W-:Y:S01]  /*0c50*/  ISETP.GT.U32.AND P6, PT, R3.reuse, R10, PT ;  /* 0x0000000a0300720c */ /* 0x040fe20003fc4070 */
[----:B------:R-:W-:Y:S02]  /*0c60*/  IMAD.MOV R5, RZ, RZ, -R5 ;  /* 0x000000ffff057224 */ /* 0x000fe400078e0a05 */
[----:B------:R-:W-:Y:S02]  /*0c70*/  IMAD.MOV R6, RZ, RZ, -R6 ;  /* 0x000000ffff067224 */ /* 0x000fe400078e0a06 */
[----:B------:R-:W-:Y:S02]  /*0c80*/  VIADD R11, R2, 0x19 ;  /* 0x00000019020b7836 */ /* 0x000fe40000000000 */
[C---:B------:R-:W-:Y:S02]  /*0c90*/  IMAD R14, R3.reuse, R9, R14 ;  /* 0x00000009030e7224 */ /* 0x040fe400078e020e */
[----:B------:R-:W-:Y:S01]  /*0ca0*/  @!P4 IMAD.IADD R12, R12, 0x1, -R3 ;  /* 0x000000010c0cc824 */ /* 0x000fe200078e0a03 */
[----:B------:R-:W-:Y:S01]  /*0cb0*/  IABS R7, R11 ;  /* 0x0000000b00077213 */ /* 0x000fe20000000000 */
[----:B------:R-:W-:-:S02]  /*0cc0*/  IMAD R18, R3, R5, R18 ;  /* 0x0000000503127224 */ /* 0x000fc400078e0212 */
[C---:B------:R-:W-:Y:S01]  /*0cd0*/  IMAD R16, R3.reuse, R6, R16 ;  /* 0x0000000603107224 */ /* 0x040fe200078e0210 */
[C---:B------:R-:W-:Y:S01]  /*0ce0*/  ISETP.GT.U32.AND P3, PT, R3.reuse, R12, PT ;  /* 0x0000000c0300720c */ /* 0x040fe20003f64070 */
[--C-:B------:R-:W-:Y:S01]  /*0cf0*/  @!P2 IMAD.IADD R4, R4, 0x1, -R3.reuse ;  /* 0x000000010404a824 */ /* 0x100fe200078e0a03 */
[C---:B------:R-:W-:Y:S01]  /*0d00*/  ISETP.GT.U32.AND P2, PT, R3.reuse, R14, PT ;  /* 0x0000000e0300720c */ /* 0x040fe20003f44070 */
[----:B------:R-:W-:Y:S01]  /*0d10*/  @!P6 IMAD.IADD R10, R10, 0x1, -R3 ;  /* 0x000000010a0ae824 */ /* 0x000fe200078e0a03 */
[C---:B------:R-:W-:Y:S01]  /*0d20*/  ISETP.GT.U32.AND P6, PT, R3.reuse, R18, PT ;  /* 0x000000120300720c */ /* 0x040fe20003fc4070 */
[----:B------:R-:W-:Y:S01]  /*0d30*/  IMAD.MOV.U32 R6, RZ, RZ, R4 ;  /* 0x000000ffff067224 */ /* 0x000fe200078e0004 */
[----:B------:R-:W-:Y:S01]  /*0d40*/  ISETP.GT.U32.AND P4, PT, R3, R16, PT ;  /* 0x000000100300720c */ /* 0x000fe20003f84070 */
[----:B------:R-:W-:-:S04]  /*0d50*/  IMAD.HI.U32 R4, R8, R7, RZ ;  /* 0x0000000708047227 */ /* 0x000fc800078e00ff */
[----:B------:R-:W-:Y:S02]  /*0d60*/  IMAD.MOV R4, RZ, RZ, -R4 ;  /* 0x000000ffff047224 */ /* 0x000fe400078e0a04 */
[--C-:B------:R-:W-:Y:S01]  /*0d70*/  @!P3 IMAD.IADD R12, R12, 0x1, -R3.reuse ;  /* 0x000000010c0cb824 */ /* 0x100fe200078e0a03 */
[----:B------:R-:W-:Y:S01]  /*0d80*/  ISETP.GE.AND P3, PT, R15, RZ, PT ;  /* 0x000000ff0f00720c */ /* 0x000fe20003f66270 */
[----:B------:R-:W-:Y:S01]  /*0d90*/  @!P2 IMAD.IADD R14, R14, 0x1, -R3 ;  /* 0x000000010e0ea824 */ /* 0x000fe200078e0a03 */
[----:B------:R-:W-:Y:S01]  /*0da0*/  ISETP.GE.AND P2, PT, R17, RZ, PT ;  /* 0x000000ff1100720c */ /* 0x000fe20003f46270 */
[----:B------:R-:W-:Y:S02]  /*0db0*/  IMAD R4, R3, R4, R7 ;  /* 0x0000000403047224 */ /* 0x000fe400078e0207 */
[----:B------:R-:W-:Y:S02]  /*0dc0*/  @!P6 IMAD.IADD R18, R18, 0x1, -R3 ;  /* 0x000000011212e824 */ /* 0x000fe400078e0a03 */
[----:B------:R-:W-:-:S02]  /*0dd0*/  VIADD R9, R2, 0x18 ;  /* 0x0000001802097836 */ /* 0x000fc40000000000 */
[----:B------:R-:W-:Y:S01]  /*0de0*/  @!P4 IMAD.IADD R16, R16, 0x1, -R3 ;  /* 0x000000011010c824 */ /* 0x000fe200078e0a03 */
[C---:B------:R-:W-:Y:S01]  /*0df0*/  ISETP.GT.U32.AND P4, PT, R3.reuse, R14, PT ;  /* 0x0000000e0300720c */ /* 0x040fe20003f84070 */
[----:B------:R-:W-:Y:S01]  /*0e00*/  @!P0 IMAD.MOV R12, RZ, RZ, -R12 ;  /* 0x000000ffff0c8224 */ /* 0x000fe200078e0a0c */
[C---:B------:R-:W-:Y:S01]  /*0e10*/  ISETP.GT.U32.AND P0, PT, R3.reuse, R4, PT ;  /* 0x000000040300720c */ /* 0x040fe20003f04070 */
[----:B------:R-:W-:Y:S01]  /*0e20*/  @!P5 IMAD.MOV R10, RZ, RZ, -R10 ;  /* 0x000000ffff0ad224 */ /* 0x000fe200078e0a0a */
[----:B------:R-:W-:Y:S01]  /*0e30*/  ISETP.GT.U32.AND P5, PT, R3, R18, PT ;  /* 0x000000120300720c */ /* 0x000fe20003fa4070 */
[----:B------:R-:W-:Y:S01]  /*0e40*/  @!P1 IMAD.MOV R6, RZ, RZ, -R6 ;  /* 0x000000ffff069224 */ /* 0x000fe200078e0a06 */
[----:B------:R-:W-:Y:S01]  /*0e50*/  IABS R22, R9 ;  /* 0x0000000900167213 */ /* 0x000fe20000000000 */
[C---:B------:R-:W-:Y:S01]  /*0e60*/  VIADD R15, R2.reuse, 0x16 ;  /* 0x00000016020f7836 */ /* 0x040fe20000000000 */
[----:B------:R-:W-:Y:S01]  /*0e70*/  ISETP.GE.AND P1, PT, R13, RZ, PT ;  /* 0x000000ff0d00720c */ /* 0x000fe20003f26270 */
[----:B------:R-:W-:Y:S01]  /*0e80*/  VIADD R13, R2, 0x17 ;  /* 0x00000017020d7836 */ /* 0x000fe20000000000 */
[----:B------:R-:W-:Y:S01]  /*0e90*/  ISETP.GT.U32.AND P6, PT, R3, R16, PT ;  /* 0x000000100300720c */ /* 0x000fe20003fc4070 */
[----:B------:R-:W-:Y:S01]  /*0ea0*/  IMAD.HI.U32 R5, R8, R22, RZ ;  /* 0x0000001608057227 */ /* 0x000fe200078e00ff */
[----:B------:R-:W-:-:S02]  /*0eb0*/  IABS R26, R15 ;  /* 0x0000000f001a7213 */ /* 0x000fc40000000000 */
[----:B------:R-:W-:Y:S01]  /*0ec0*/  IABS R24, R13 ;  /* 0x0000000d00187213 */ /* 0x000fe20000000000 */
[----:B------:R-:W-:Y:S02]  /*0ed0*/  IMAD.MOV R5, RZ, RZ, -R5 ;  /* 0x000000ffff057224 */ /* 0x000fe400078e0a05 */
[--C-:B------:R-:W-:Y:S01]  /*0ee0*/  @!P4 IMAD.IADD R14, R14, 0x1, -R3.reuse ;  /* 0x000000010e0ec824 */ /* 0x100fe200078e0a03 */
[----:B------:R-:W-:Y:S01]  /*0ef0*/  ISETP.GE.AND P4, PT, R11, RZ, PT ;  /* 0x000000ff0b00720c */ /* 0x000fe20003f86270 */
[--C-:B------:R-:W-:Y:S01]  /*0f00*/  @!P0 IMAD.IADD R4, R4, 0x1, -R3.reuse ;  /* 0x0000000104048824 */ /* 0x100fe200078e0a03 */
[----:B------:R-:W-:Y:S01]  /*0f10*/  ISETP.GE.AND P0, PT, R13, RZ, PT ;  /* 0x000000ff0d00720c */ /* 0x000fe20003f06270 */
[----:B------:R-:W-:Y:S01]  /*0f20*/  @!P5 IMAD.IADD R18, R18, 0x1, -R3 ;  /* 0x000000011212d824 */ /* 0x000fe200078e0a03 */
[----:B------:R-:W-:Y:S01]  /*0f30*/  ISETP.GE.AND P5, PT, R9, RZ, PT ;  /* 0x000000ff0900720c */ /* 0x000fe20003fa6270 */
[----:B------:R-:W-:Y:S02]  /*0f40*/  IMAD R22, R3, R5, R22 ;  /* 0x0000000503167224 */ /* 0x000fe400078e0216 */
[----:B------:R-:W-:-:S02]  /*0f50*/  VIADD R9, R2, 0x15 ;  /* 0x0000001502097836 */ /* 0x000fc40000000000 */
[----:B------:R-:W-:Y:S01]  /*0f60*/  @!P1 IMAD.MOV R14, RZ, RZ, -R14 ;  /* 0x000000ffff0e9224 */ /* 0x000fe200078e0a0e */
[----:B------:R-:W-:Y:S01]  /*0f70*/  ISETP.GT.U32.AND P1, PT, R3, R4, PT ;  /* 0x000000040300720c */ /* 0x000fe20003f24070 */
[----:B------:R-:W-:Y:S01]  /*0f80*/  IMAD.HI.U32 R5, R8, R24, RZ ;  /* 0x0000001808057227 */ /* 0x000fe200078e00ff */
[----:B------:R-:W-:-:S03]  /*0f90*/  IABS R28, R9 ;  /* 0x00000009001c7213 */ /* 0x000fc60000000000 */
[----:B------:R-:W-:Y:S02]  /*0fa0*/  IMAD.MOV R5, RZ, RZ, -R5 ;  /* 0x000000ffff057224 */ /* 0x000fe400078e0a05 */
[----:B------:R-:W-:-:S04]  /*0fb0*/  IMAD.HI.U32 R7, R8, R26, RZ ;  /* 0x0000001a08077227 */ /* 0x000fc800078e00ff */
[----:B------:R-:W-:Y:S02]  /*0fc0*/  IMAD R24, R3, R5, R24 ;  /* 0x0000000503187224 */ /* 0x000fe400078e0218 */
[----:B------:R-:W-:-:S04]  /*0fd0*/  IMAD.HI.U32 R5, R8, R28, RZ ;  /* 0x0000001c08057227 */ /* 0x000fc800078e00ff */
[----:B------:R-:W-:Y:S02]  /*0fe0*/  IMAD.MOV R5, RZ, RZ, -R5 ;  /* 0x000000ffff057224 */ /* 0x000fe400078e0a05 */
[--C-:B------:R-:W-:Y:S02]  /*0ff0*/  @!P1 IMAD.IADD R4, R4, 0x1, -R3.reuse ;  /* 0x0000000104049824 */ /* 0x100fe400078e0a03 */
[C---:B------:R-:W-:Y:S02]  /*1000*/  IMAD R28, R3.reuse, R5, R28 ;  /* 0x00000005031c7224 */ /* 0x040fe400078e021c */
[----:B------:R-:W-:Y:S02]  /*1010*/  IMAD.MOV.U32 R20, RZ, RZ, R4 ;  /* 0x000000ffff147224 */ /* 0x000fe400078e0004 */
[----:B------:R-:W-:Y:S01]  /*1020*/  @!P6 IMAD.IADD R16, R16, 0x1, -R3 ;  /* 0x000000011010e824 */ /* 0x000fe200078e0a03 */
[C---:B------:R-:W-:Y:S01]  /*1030*/  ISETP.GT.U32.AND P6, PT, R3.reuse, R22, PT ;  /* 0x000000160300720c */ /* 0x040fe20003fc4070 */
[----:B------:R-:W-:Y:S01]  /*1040*/  @!P4 IMAD.MOV R20, RZ, RZ, -R20 ;  /* 0x000000ffff14c224 */ /* 0x000fe200078e0a14 */
[----:B------:R-:W-:Y:S01]  /*1050*/  ISETP.GT.U32.AND P4, PT, R3, R28, PT ;  /* 0x0000001c0300720c */ /* 0x000fe20003f84070 */
[----:B------:R-:W-:-:S02]  /*1060*/  IMAD.MOV R7, RZ, RZ, -R7 ;  /* 0x000000ffff077224 */ /* 0x000fc400078e0a07 */
[C---:B------:R-:W-:Y:S02]  /*1070*/  VIADD R11, R2.reuse, 0x13 ;  /* 0x00000013020b7836 */ /* 0x040fe40000000000 */
[C---:B------:R-:W-:Y:S02]  /*1080*/  IMAD R26, R3.reuse, R7, R26 ;  /* 0x00000007031a7224 */ /* 0x040fe400078e021a */
[----:B------:R-:W-:Y:S01]  /*1090*/  @!P3 IMAD.MOV R16, RZ, RZ, -R16 ;  /* 0x000000ffff10b224 */ /* 0x000fe200078e0a10 */
[----:B------:R-:W-:Y:S01]  /*10a0*/  IABS R32, R11 ;  /* 0x0000000b00207213 */ /* 0x000fe20000000000 */
[----:B------:R-:W-:Y:S01]  /*10b0*/  VIADD R7, R2, 0x14 ;  /* 0x0000001402077836 */ /* 0x000fe20000000000 */
[C---:B------:R-:W-:Y:S01]  /*10c0*/  ISETP.GT.U32.AND P1, PT, R3.reuse, R26, PT ;  /* 0x0000001a0300720c */ /* 0x040fe20003f24070 */
[--C-:B------:R-:W-:Y:S01]  /*10d0*/  @!P6 IMAD.IADD R22, R22, 0x1, -R3.reuse ;  /* 0x000000011616e824 */ /* 0x100fe200078e0a03 */
[----:B------:R-:W-:Y:S01]  /*10e0*/  ISETP.GT.U32.AND P3, PT, R3, R24, PT ;  /* 0x000000180300720c */ /* 0x000fe20003f64070 */
[----:B------:R-:W-:-:S02]  /*10f0*/  @!P4 IMAD.IADD R28, R28, 0x1, -R3 ;  /* 0x000000011c1cc824 */ /* 0x000fc400078e0a03 */
[----:B------:R-:W-:Y:S01]  /*1100*/  IMAD.HI.U32 R5, R8, R32, RZ ;  /* 0x0000002008057227 */ /* 0x000fe200078e00ff */
[C---:B------:R-:W-:Y:S02]  /*1110*/  ISETP.GT.U32.AND P6, PT, R3.reuse, R22, PT ;  /* 0x000000160300720c */ /* 0x040fe40003fc4070 */
[----:B------:R-:W-:Y:S01]  /*1120*/  ISETP.GT.U32.AND P4, PT, R3, R28, PT ;  /* 0x0000001c0300720c */ /* 0x000fe20003f84070 */
[----:B------:R-:W-:Y:S02]  /*1130*/  IMAD.MOV R5, RZ, RZ, -R5 ;  /* 0x000000ffff057224 */ /* 0x000fe400078e0a05 */
[----:B------:R-:W-:Y:S01]  /*1140*/  @!P2 IMAD.MOV R18, RZ, RZ, -R18 ;  /* 0x000000ffff12a224 */ /* 0x000fe200078e0a12 */
[----:B------:R-:W-:Y:S01]  /*1150*/  ISETP.GE.AND P2, PT, R15, RZ, PT ;  /* 0x000000ff0f00720c */ /* 0x000fe20003f46270 */
[----:B------:R-:W-:Y:S02]  /*1160*/  @!P1 IMAD.IADD R26, R26, 0x1, -R3 ;  /* 0x000000011a1a9824 */ /* 0x000fe400078e0a03 */
[----:B------:R-:W-:-:S02]  /*1170*/  IMAD R32, R3, R5, R32 ;  /* 0x0000000503207224 */ /* 0x000fc400078e0220 */
[--C-:B------:R-:W-:Y:S01]  /*1180*/  @!P3 IMAD.IADD R24, R24, 0x1, -R3.reuse ;  /* 0x000000011818b824 */ /* 0x100fe200078e0a03 */
[----:B------:R-:W-:Y:S01]  /*1190*/  ISETP.GT.U32.AND P1, PT, R3, R26, PT ;  /* 0x0000001a0300720c */ /* 0x000fe20003f24070 */
[--C-:B------:R-:W-:Y:S01]  /*11a0*/  @!P6 IMAD.IADD R22, R22, 0x1, -R3.reuse ;  /* 0x000000011616e824 */ /* 0x100fe200078e0a03 */
[----:B------:R-:W-:Y:S01]  /*11b0*/  ISETP.GE.AND P6, PT, R9, RZ, PT ;  /* 0x000000ff0900720c */ /* 0x000fe20003fc6270 */
[----:B------:R-:W-:Y:S01]  /*11c0*/  @!P4 IMAD.IADD R28, R28, 0x1, -R3 ;  /* 0x000000011c1cc824 */ /* 0x000fe200078e0a03 */
[C---:B------:R-:W-:Y:S01]  /*11d0*/  ISETP.GT.U32.AND P4, PT, R3.reuse, R32, PT ;  /* 0x000000200300720c */ /* 0x040fe20003f84070 */
[C---:B------:R-:W-:Y:S01]  /*11e0*/  VIADD R13, R2.reuse, 0x12 ;  /* 0x00000012020d7836 */ /* 0x040fe20000000000 */
[----:B------:R-:W-:Y:S01]  /*11f0*/  IABS R9, R7 ;  /* 0x0000000700097213 */ /* 0x000fe20000000000 */
[----:B------:R-:W-:Y:S01]  /*1200*/  VIADD R5, R2, 0x11 ;  /* 0x0000001102057836 */ /* 0x000fe20000000000 */
[----:B------:R-:W-:Y:S01]  /*1210*/  ISETP.GT.U32.AND P3, PT, R3, R24, PT ;  /* 0x000000180300720c */ /* 0x000fe20003f64070 */
[----:B------:R-:W-:Y:S01]  /*1220*/  @!P5 IMAD.MOV R22, RZ, RZ, -R22 ;  /* 0x000000ffff16d224 */ /* 0x000fe200078e0a16 */
[----:B------:R-:W-:Y:S01]  /*1230*/  IABS R34, R13 ;  /* 0x0000000d00227213 */ /* 0x000fe20000000000 */
[----:B------:R-:W-:Y:S01]  /*1240*/  IMAD.HI.U32 R4, R8, R9, RZ ;  /* 0x0000000908047227 */ /* 0x000fe200078e00ff */
[----:B------:R-:W-:-:S02]  /*1250*/  ISETP.GE.AND P5, PT, R7, RZ, PT ;  /* 0x000000ff0700720c */ /* 0x000fc40003fa6270 */
[----:B------:R-:W-:Y:S01]  /*1260*/  IABS R36, R5 ;  /* 0x0000000500247213 */ /* 0x000fe20000000000 */
[--C-:B------:R-:W-:Y:S01]  /*1270*/  @!P1 IMAD.IADD R26, R26, 0x1, -R3.reuse ;  /* 0x000000011a1a9824 */ /* 0x100fe200078e0a03 */
[----:B------:R-:W-:Y:S01]  /*1280*/  ISETP.GE.AND P1, PT, R13, RZ, PT ;  /* 0x000000ff0d00720c */ /* 0x000fe20003f26270 */
[----:B------:R-:W-:Y:S02]  /*1290*/  @!P4 IMAD.IADD R32, R32, 0x1, -R3 ;  /* 0x000000012020c824 */ /* 0x000fe400078e0a03 */
[----:B------:R-:W-:-:S03]  /*12a0*/  IMAD.HI.U32 R7, R8, R34, RZ ;  /* 0x0000002208077227 */ /* 0x000fc600078e00ff */
[----:B------:R-:W-:Y:S01]  /*12b0*/  ISETP.GT.U32.AND P4, PT, R3, R32, PT ;  /* 0x000000200300720c */ /* 0x000fe20003f84070 */
[----:B------:R-:W-:Y:S02]  /*12c0*/  IMAD.MOV R4, RZ, RZ, -R4 ;  /* 0x000000ffff047224 */ /* 0x000fe400078e0a04 */
[----:B------:R-:W-:Y:S01]  /*12d0*/  @!P2 IMAD.MOV R26, RZ, RZ, -R26 ;  /* 0x000000ffff1aa224 */ /* 0x000fe200078e0a1a */
[----:B------:R-:W-:Y:S01]  /*12e0*/  ISETP.GE.AND P2, PT, R5, RZ, PT ;  /* 0x000000ff0500720c */ /* 0x000fe20003f46270 */
[----:B------:R-:W-:Y:S02]  /*12f0*/  IMAD.MOV R7, RZ, RZ, -R7 ;  /* 0x000000ffff077224 */ /* 0x000fe400078e0a07 */
[----:B------:R-:W-:-:S04]  /*1300*/  IMAD.HI.U32 R5, R8, R36, RZ ;  /* 0x0000002408057227 */ /* 0x000fc800078e00ff */
[----:B------:R-:W-:Y:S01]  /*1310*/  @!P3 IMAD.IADD R24, R24, 0x1, -R3 ;  /* 0x000000011818b824 */ /* 0x000fe200078e0a03 */
[----:B------:R-:W-:Y:S01]  /*1320*/  ISETP.GE.AND P3, PT, R11, RZ, PT ;  /* 0x000000ff0b00720c */ /* 0x000fe20003f66270 */
[C---:B------:R-:W-:Y:S02]  /*1330*/  IMAD R4, R3.reuse, R4, R9 ;  /* 0x0000000403047224 */ /* 0x040fe400078e0209 */
[C---:B------:R-:W-:Y:S02]  /*1340*/  IMAD R34, R3.reuse, R7, R34 ;  /* 0x0000000703227224 */ /* 0x040fe400078e0222 */
[----:B------:R-:W-:Y:S02]  /*1350*/  IMAD.MOV R5, RZ, RZ, -R5 ;  /* 0x000000ffff057224 */ /* 0x000fe400078e0a05 */
[----:B------:R-:W-:Y:S01]  /*1360*/  @!P0 IMAD.MOV R24, RZ, RZ, -R24 ;  /* 0x000000ffff188224 */ /* 0x000fe200078e0a18 */
[C---:B------:R-:W-:Y:S01]  /*1370*/  ISETP.GT.U32.AND P0, PT, R3.reuse, R4, PT ;  /* 0x000000040300720c */ /* 0x040fe20003f04070 */
[----:B------:R-:W-:Y:S01]  /*1380*/  @!P6 IMAD.MOV R28, RZ, RZ, -R28 ;  /* 0x000000ffff1ce224 */ /* 0x000fe200078e0a1c */
[C---:B------:R-:W-:Y:S01]  /*1390*/  ISETP.GT.U32.AND P6, PT, R3.reuse, R34, PT ;  /* 0x000000220300720c */ /* 0x040fe20003fc4070 */
[----:B------:R-:W-:-:S02]  /*13a0*/  IMAD R36, R3, R5, R36 ;  /* 0x0000000503247224 */ /* 0x000fc400078e0224 */
[--C-:B------:R-:W-:Y:S02]  /*13b0*/  @!P4 IMAD.IADD R32, R32, 0x1, -R3.reuse ;  /* 0x000000012020c824 */ /* 0x100fe400078e0a03 */
[C---:B------:R-:W-:Y:S01]  /*13c0*/  VIADD R15, R2.reuse, 0xf ;  /* 0x0000000f020f7836 */ /* 0x040fe20000000000 */
[C---:B------:R-:W-:Y:S01]  /*13d0*/  ISETP.GT.U32.AND P4, PT, R3.reuse, R36, PT ;  /* 0x000000240300720c */ /* 0x040fe20003f84070 */
[C---:B------:R-:W-:Y:S02]  /*13e0*/  VIADD R13, R2.reuse, 0x10 ;  /* 0x00000010020d7836 */ /* 0x040fe40000000000 */
[----:B------:R-:W-:Y:S01]  /*13f0*/  VIADD R17, R2, 0xe ;  /* 0x0000000e02117836 */ /* 0x000fe20000000000 */
[----:B------:R-:W-:Y:S01]  /*1400*/  IABS R40, R15 ;  /* 0x0000000f00287213 */ /* 0x000fe20000000000 */
[--C-:B------:R-:W-:Y:S01]  /*1410*/  @!P0 IMAD.IADD R4, R4, 0x1, -R3.reuse ;  /* 0x0000000104048824 */ /* 0x100fe200078e0a03 */
[----:B------:R-:W-:Y:S01]  /*1420*/  IABS R38, R13 ;  /* 0x0000000d00267213 */ /* 0x000fe20000000000 */
[----:B------:R-:W-:Y:S01]  /*1430*/  @!P6 IMAD.IADD R34, R34, 0x1, -R3 ;  /* 0x000000012222e824 */ /* 0x000fe200078e0a03 */
[----:B------:R-:W-:Y:S01]  /*1440*/  IABS R44, R17 ;  /* 0x00000011002c7213 */ /* 0x000fe20000000000 */
[----:B------:R-:W-:Y:S01]  /*1450*/  IMAD.HI.U32 R9, R8, R40, RZ ;  /* 0x0000002808097227 */ /* 0x000fe200078e00ff */
[----:B------:R-:W-:-:S03]  /*1460*/  ISETP.GT.U32.AND P0, PT, R3, R4, PT ;  /* 0x000000040300720c */ /* 0x000fc60003f04070 */
[----:B------:R-:W-:Y:S01]  /*1470*/  @!P4 IMAD.IADD R36, R36, 0x1, -R3 ;  /* 0x000000012424c824 */ /* 0x000fe200078e0a03 */
[----:B------:R-:W-:Y:S01]  /*1480*/  ISETP.GT.U32.AND P4, PT, R3, R34, PT ;  /* 0x000000220300720c */ /* 0x000fe20003f84070 */
[----:B------:R-:W-:-:S04]  /*1490*/  IMAD.HI.U32 R7, R8, R38, RZ ;  /* 0x0000002608077227 */ /* 0x000fc800078e00ff */
[----:B------:R-:W-:Y:S02]  /*14a0*/  IMAD.MOV R9, RZ, RZ, -R9 ;  /* 0x000000ffff097224 */ /* 0x000fe400078e0a09 */
[----:B------:R-:W-:Y:S02]  /*14b0*/  IMAD.MOV R7, RZ, RZ, -R7 ;  /* 0x000000ffff077224 */ /* 0x000fe400078e0a07 */
[----:B------:R-:W-:Y:S02]  /*14c0*/  IMAD R40, R3, R9, R40 ;  /* 0x0000000903287224 */ /* 0x000fe400078e0228 */
[--C-:B------:R-:W-:Y:S01]  /*14d0*/  @!P0 IMAD.IADD R4, R4, 0x1, -R3.reuse ;  /* 0x0000000104048824 */ /* 0x100fe200078e0a03 */
[----:B------:R-:W-:Y:S01]  /*14e0*/  ISETP.GE.AND P0, PT, R13, RZ, PT ;  /* 0x000000ff0d00720c */ /* 0x000fe20003f06270 */
[C---:B------:R-:W-:Y:S02]  /*14f0*/  IMAD R38, R3.reuse, R7, R38 ;  /* 0x0000000703267224 */ /* 0x040fe400078e0226 */
[----:B------:R-:W-:Y:S01]  /*1500*/  @!P4 IMAD.IADD R34, R34, 0x1, -R3 ;  /* 0x000000012222c824 */ /* 0x000fe200078e0a03 */
[C---:B------:R-:W-:Y:S01]  /*1510*/  ISETP.GT.U32.AND P4, PT, R3.reuse, R40, PT ;  /* 0x000000280300720c */ /* 0x040fe20003f84070 */
[----:B------:R-:W-:Y:S01]  /*1520*/  IMAD.MOV.U32 R30, RZ, RZ, R4 ;  /* 0x000000ffff1e7224 */ /* 0x000fe200078e0004 */
[----:B------:R-:W-:Y:S01]  /*1530*/  ISETP.GT.U32.AND P6, PT, R3, R38, PT ;  /* 0x000000260300720c */ /* 0x000fe20003fc4070 */
[----:B------:R-:W-:-:S02]  /*1540*/  VIADD R9, R2, 0xd ;  /* 0x0000000d02097836 */ /* 0x000fc40000000000 */
[----:B------:R-:W-:-:S03]  /*1550*/  IMAD.HI.U32 R4, R8, R48, RZ ;  /* 0x0000003008047227 */ /* 0x000fc600078e00ff */
[----:B------:R-:W-:Y:S01]  /*1560*/  IABS R46, R9 ;  /* 0x00000009002e7213 */ /* 0x000fe20000000000 */
[----:B------:R-:W-:Y:S02]  /*1570*/  IMAD.MOV R7, RZ, RZ, -R4 ;  /* 0x000000ffff077224 */ /* 0x000fe400078e0a04 */
[----:B------:R-:W-:-:S04]  /*1580*/  IMAD.HI.U32 R4, R8, R50, RZ ;  /* 0x0000003208047227 */ /* 0x000fc800078e00ff */
[----:B------:R-:W-:Y:S02]  /*1590*/  IMAD R48, R3, R7, R48 ;  /* 0x0000000703307224 */ /* 0x000fe400078e0230 */
[----:B------:R-:W-:-:S04]  /*15a0*/  IMAD.HI.U32 R5, R8, R46, RZ ;  /* 0x0000002e08057227 */ /* 0x000fc800078e00ff */
[----:B------:R-:W-:Y:S01]  /*15b0*/  @!P4 IMAD.IADD R40, R40, 0x1, -R3 ;  /* 0x000000012828c824 */ /* 0x000fe200078e0a03 */
[C---:B------:R-:W-:Y:S01]  /*15c0*/  ISETP.GT.U32.AND P4, PT, R3.reuse, R48, PT ;  /* 0x000000300300720c */ /* 0x040fe20003f84070 */
[----:B------:R-:W-:Y:S02]  /*15d0*/  IMAD.MOV R5, RZ, RZ, -R5 ;  /* 0x000000ffff057224 */ /* 0x000fe400078e0a05 */
[----:B------:R-:W-:Y:S02]  /*15e0*/  @!P6 IMAD.IADD R38, R38, 0x1, -R3 ;  /* 0x000000012626e824 */ /* 0x000fe400078e0a03 */
[----:B------:R-:W-:Y:S02]  /*15f0*/  IMAD.MOV R4, RZ, RZ, -R4 ;  /* 0x000000ffff047224 */ /* 0x000fe400078e0a04 */
[C---:B------:R-:W-:Y:S01]  /*1600*/  IMAD R46, R3.reuse, R5, R46 ;  /* 0x00000005032e7224 */ /* 0x040fe200078e022e */
[C---:B------:R-:W-:Y:S01]  /*1610*/  ISETP.GT.U32.AND P6, PT, R3.reuse, R38, PT ;  /* 0x000000260300720c */ /* 0x040fe20003fc4070 */
[----:B------:R-:W0:Y:S01]  /*1620*/  I2F.RP R5, R72 ;  /* 0x0000004800057306 */ /* 0x000e220000209400 */
[----:B------:R-:W-:-:S02]  /*1630*/  IMAD R50, R3, R4, R50 ;  /* 0x0000000403327224 */ /* 0x000fc400078e0232 */
[----:B------:R-:W-:-:S04]  /*1640*/  IMAD.HI.U32 R4, R8, R52, RZ ;  /* 0x0000003408047227 */ /* 0x000fc800078e00ff */
[----:B------:R-:W-:Y:S01]  /*1650*/  @!P5 IMAD.MOV R30, RZ, RZ, -R30 ;  /* 0x000000ffff1ed224 */ /* 0x000fe200078e0a1e */
[----:B------:R-:W-:Y:S01]  /*1660*/  ISETP.GT.U32.AND P5, PT, R3, R36, PT ;  /* 0x000000240300720c */ /* 0x000fe20003fa4070 */
[----:B------:R-:W-:Y:S02]  /*1670*/  @!P4 IMAD.IADD R48, R48, 0x1, -R3 ;  /* 0x000000013030c824 */ /* 0x000fe400078e0a03 */
[----:B------:R-:W-:-:S03]  /*1680*/  IMAD.HI.U32 R11, R8, R44, RZ ;  /* 0x0000002c080b7227 */ /* 0x000fc600078e00ff */
[C---:B------:R-:W-:Y:S01]  /*1690*/  ISETP.GT.U32.AND P4, PT, R3.reuse, R48, PT ;  /* 0x000000300300720c */ /* 0x040fe20003f84070 */
[----:B------:R-:W-:Y:S01]  /*16a0*/  IMAD.MOV R4, RZ, RZ, -R4 ;  /* 0x000000ffff047224 */ /* 0x000fe200078e0a04 */
[----:B0-----:R-:W0:Y:S01]  /*16b0*/  MUFU.RCP R5, R5 ;  /* 0x0000000500057308 */ /* 0x001e220000001000 */
[----:B------:R-:W-:Y:S02]  /*16c0*/  IMAD.MOV R11, RZ, RZ, -R11 ;  /* 0x000000ffff0b7224 */ /* 0x000fe400078e0a0b */
[----:B------:R-:W-:Y:S02]  /*16d0*/  IMAD R52, R3, R4, R52 ;  /* 0x0000000403347224 */ /* 0x000fe400078e0234 */
[----:B------:R-:W-:-:S04]  /*16e0*/  IMAD.HI.U32 R4, R8, R54, RZ ;  /* 0x0000003608047227 */ /* 0x000fc800078e00ff */
[--C-:B------:R-:W-:Y:S01]  /*16f0*/  @!P6 IMAD.IADD R38, R38, 0x1, -R3.reuse ;  /* 0x000000012626e824 */ /* 0x100fe200078e0a03 */
[C---:B------:R-:W-:Y:S01]  /*1700*/  ISETP.GT.U32.AND P6, PT, R3.reuse, R46, PT ;  /* 0x0000002e0300720c */ /* 0x040fe20003fc4070 */
[C---:B------:R-:W-:Y:S02]  /*1710*/  IMAD R44, R3.reuse, R11, R44 ;  /* 0x0000000b032c7224 */ /* 0x040fe400078e022c */
[----:B------:R-:W-:Y:S02]  /*1720*/  IMAD.MOV R7, RZ, RZ, -R4 ;  /* 0x000000ffff077224 */ /* 0x000fe400078e0a04 */
[--C-:B------:R-:W-:Y:S01]  /*1730*/  @!P5 IMAD.IADD R36, R36, 0x1, -R3.reuse ;  /* 0x000000012424d824 */ /* 0x100fe200078e0a03 */
[C---:B------:R-:W-:Y:S01]  /*1740*/  ISETP.GT.U32.AND P5, PT, R3.reuse, R44, PT ;  /* 0x0000002c0300720c */ /* 0x040fe20003fa4070 */
[----:B------:R-:W-:Y:S02]  /*1750*/  IMAD R54, R3, R7, R54 ;  /* 0x0000000703367224 */ /* 0x000fe400078e0236 */
[----:B------:R-:W-:-:S02]  /*1760*/  @!P4 IMAD.IADD R48, R48, 0x1, -R3 ;  /* 0x000000013030c824 */ /* 0x000fc400078e0a03 */
[----:B------:R-:W-:Y:S01]  /*1770*/  IMAD.HI.U32 R4, R8, R56, RZ ;  /* 0x0000003808047227 */ /* 0x000fe200078e00ff */
[----:B------:R-:W-:-:S03]  /*1780*/  ISETP.GT.U32.AND P4, PT, R3, R54, PT ;  /* 0x000000360300720c */ /* 0x000fc60003f84070 */
[--C-:B------:R-:W-:Y:S02]  /*1790*/  @!P6 IMAD.IADD R46, R46, 0x1, -R3.reuse ;  /* 0x000000012e2ee824 */ /* 0x100fe400078e0a03 */
[----:B------:R-:W-:Y:S02]  /*17a0*/  IMAD.MOV R4, RZ, RZ, -R4 ;  /* 0x000000ffff047224 */ /* 0x000fe400078e0a04 */
[----:B0-----:R-:W-:Y:S01]  /*17b0*/  VIADD R5, R5, 0xffffffe ;  /* 0x0ffffffe05057836 */ /* 0x001fe20000000000 */
[C---:B------:R-:W-:Y:S01]  /*17c0*/  ISETP.GT.U32.AND P6, PT, R3.reuse, R46, PT ;  /* 0x0000002e0300720c */ /* 0x040fe20003fc4070 */
[--C-:B------:R-:W-:Y:S01]  /*17d0*/  @!P5 IMAD.IADD R44, R44, 0x1, -R3.reuse ;  /* 0x000000012c2cd824 */ /* 0x100fe200078e0a03 */
[C---:B------:R-:W-:Y:S01]  /*17e0*/  ISETP.GT.U32.AND P5, PT, R3.reuse, R40, PT ;  /* 0x000000280300720c */ /* 0x040fe20003fa4070 */
[C---:B------:R-:W-:Y:S02]  /*17f0*/  IMAD R56, R3.reuse, R4, R56 ;  /* 0x0000000403387224 */ /* 0x040fe400078e0238 */
[----:B------:R-:W-:Y:S01]  /*1800*/  @!P3 IMAD.MOV R32, RZ, RZ, -R32 ;  /* 0x000000ffff20b224 */ /* 0x000fe200078e0a20 */
[----:B------:R-:W0:Y:S01]  /*1810*/  F2I.FTZ.U32.TRUNC.NTZ R5, R5 ;  /* 0x0000000500057305 */ /* 0x000e22000021f000 */
[----:B------:R-:W-:Y:S01]  /*1820*/  @!P4 IMAD.IADD R54, R54, 0x1, -R3 ;  /* 0x000000013636c824 */ /* 0x000fe200078e0a03 */
[C---:B------:R-:W-:Y:S01]  /*1830*/  ISETP.GT.U32.AND P3, PT, R3.reuse, R44, PT ;  /* 0x0000002c0300720c */ /* 0x040fe20003f64070 */
[----:B------:R-:W-:Y:S01]  /*1840*/  IMAD.HI.U32 R4, R8, R58, RZ ;  /* 0x0000003a08047227 */ /* 0x000fe200078e00ff */
[----:B------:R-:W-:-:S03]  /*1850*/  ISETP.GT.U32.AND P4, PT, R3, R56, PT ;  /* 0x000000380300720c */ /* 0x000fc60003f84070 */
[----:B------:R-:W-:Y:S02]  /*1860*/  VIADD R7, R2, 0x6 ;  /* 0x0000000602077836 */ /* 0x000fe40000000000 */
[----:B------:R-:W-:Y:S02]  /*1870*/  IMAD.MOV R4, RZ, RZ, -R4 ;  /* 0x000000ffff047224 */ /* 0x000fe400078e0a04 */
[--C-:B------:R-:W-:Y:S01]  /*1880*/  @!P6 IMAD.IADD R46, R46, 0x1, -R3.reuse ;  /* 0x000000012e2ee824 */ /* 0x100fe200078e0a03 */
[----:B------:R-:W-:Y:S01]  /*1890*/  ISETP.GE.AND P6, PT, R15, RZ, PT ;  /* 0x000000ff0f00720c */ /* 0x000fe20003fc6270 */
[--C-:B------:R-:W-:Y:S01]  /*18a0*/  @!P5 IMAD.IADD R40, R40, 0x1, -R3.reuse ;  /* 0x000000012828d824 */ /* 0x100fe200078e0a03 */
[----:B------:R-:W-:Y:S01]  /*18b0*/  IABS R15, R7 ;  /* 0x00000007000f7213 */ /* 0x000fe20000000000 */
[C---:B------:R-:W-:Y:S01]  /*18c0*/  IMAD R58, R3.reuse, R4, R58 ;  /* 0x00000004033a7224 */ /* 0x040fe200078e023a */
[C---:B------:R-:W-:Y:S01]  /*18d0*/  ISETP.GT.U32.AND P5, PT, R3.reuse, R50, PT ;  /* 0x000000320300720c */ /* 0x040fe20003fa4070 */
[----:B------:R-:W-:Y:S01]  /*18e0*/  @!P3 IMAD.IADD R44, R44, 0x1, -R3 ;  /* 0x000000012c2cb824 */ /* 0x000fe200078e0a03 */
[----:B------:R-:W-:Y:S01]  /*18f0*/  ISETP.GT.U32.AND P3, PT, R3, R52, PT ;  /* 0x000000340300720c */ /* 0x000fe20003f64070 */
[----:B------:R-:W-:-:S04]  /*1900*/  IMAD.HI.U32 R4, R8, R15, RZ ;  /* 0x0000000f08047227 */ /* 0x000fc800078e00ff */
[----:B------:R-:W-:Y:S01]  /*1910*/  @!P4 IMAD.IADD R56, R56, 0x1, -R3 ;  /* 0x000000013838c824 */ /* 0x000fe200078e0a03 */
[----:B------:R-:W-:Y:S01]  /*1920*/  ISETP.GT.U32.AND P4, PT, R3, R58, PT ;  /* 0x0000003a0300720c */ /* 0x000fe20003f84070 */
[----:B0-----:R-:W-:Y:S02]  /*1930*/  IMAD.MOV R13, RZ, RZ, -R5 ;  /* 0x000000ffff0d7224 */ /* 0x001fe400078e0a05 */
[----:B------:R-:W-:Y:S02]  /*1940*/  IMAD.MOV R60, RZ, RZ, -R4 ;  /* 0x000000ffff3c7224 */ /* 0x000fe400078e0a04 */
[----:B------:R-:W-:Y:S02]  /*1950*/  IMAD R13, R13, R72, RZ ;  /* 0x000000480d0d7224 */ /* 0x000fe400078e02ff */
[----:B------:R-:W-:Y:S02]  /*1960*/  IMAD.MOV.U32 R4, RZ, RZ, RZ ;  /* 0x000000ffff047224 */ /* 0x000fe400078e00ff */
[----:B------:R-:W-:Y:S01]  /*1970*/  @!P5 IMAD.IADD R50, R50, 0x1, -R3 ;  /* 0x000000013232d824 */ /* 0x000fe200078e0a03 */
[----:B------:R-:W-:Y:S01]  /*1980*/  ISETP.GE.AND P5, PT, R17, RZ, PT ;  /* 0x000000ff1100720c */ /* 0x000fe20003fa6270 */
[----:B------:R-:W-:Y:S01]  /*1990*/  IMAD.HI.U32 R13, R5, R13, R4 ;  /* 0x0000000d050d7227 */ /* 0x000fe200078e0004 */
[----:B------:R-:W-:-:S03]  /*19a0*/  IABS R17, R37 ;  /* 0x0000002500117213 */ /* 0x000fc60000000000 */
[----:B------:R-:W-:Y:S01]  /*19b0*/  IMAD R4, R3, R60, R15 ;  /* 0x0000003c03047224 */ /* 0x000fe200078e020f */
[----:B------:R-:W-:Y:S01]  /*19c0*/  IABS R15, R41 ;  /* 0x00000029000f7213 */ /* 0x000fe20000000000 */
[--C-:B------:R-:W-:Y:S01]  /*19d0*/  @!P3 IMAD.IADD R52, R52, 0x1, -R3.reuse ;  /* 0x000000013434b824 */ /* 0x100fe200078e0a03 */
[----:B------:R-:W-:Y:S01]  /*19e0*/  ISETP.GE.AND P3, PT, R9, RZ, PT ;  /* 0x000000ff0900720c */ /* 0x000fe20003f66270 */
[----:B------:R-:W-:Y:S01]  /*19f0*/  @!P4 IMAD.IADD R58, R58, 0x1, -R3 ;  /* 0x000000013a3ac824 */ /* 0x000fe200078e0a03 */
[----:B------:R-:W-:Y:S01]  /*1a00*/  ISETP.GT.U32.AND P4, PT, R3, R4, PT ;  /* 0x000000040300720c */ /* 0x000fe20003f84070 */
[----:B------:R-:W-:-:S04]  /*1a10*/  IMAD.HI.U32 R9, R8, R17, RZ ;  /* 0x0000001108097227 */ /* 0x000fc800078e00ff */
[----:B------:R-:W-:Y:S02]  /*1a20*/  IMAD.MOV R62, RZ, RZ, -R9 ;  /* 0x000000ffff3e7224 */ /* 0x000fe400078e0a09 */
[----:B------:R-:W-:-:S04]  /*1a30*/  IMAD.HI.U32 R11, R8, R19, RZ ;  /* 0x00000013080b7227 */ /* 0x000fc800078e00ff */
[C---:B------:R-:W-:Y:S01]  /*1a40*/  IMAD R60, R3.reuse, R62, R17 ;  /* 0x0000003e033c7224 */ /* 0x040fe200078e0211 */
[----:B------:R-:W-:Y:S01]  /*1a50*/  IABS R17, R45 ;  /* 0x0000002d00117213 */ /* 0x000fe20000000000 */
[----:B------:R-:W-:Y:S02]  /*1a60*/  @!P4 IMAD.IADD R4, R4, 0x1, -R3 ;  /* 0x000000010404c824 */ /* 0x000fe400078e0a03 */
[----:B------:R-:W-:Y:S01]  /*1a70*/  IMAD.MOV R64, RZ, RZ, -R11 ;  /* 0x000000ffff407224 */ /* 0x000fe200078e0a0b */
[C---:B------:R-:W-:Y:S01]  /*1a80*/  ISETP.GT.U32.AND P4, PT, R3.reuse, R60, PT ;  /* 0x0000003c0300720c */ /* 0x040fe20003f84070 */
[----:B------:R-:W-:Y:S01]  /*1a90*/  @!P1 IMAD.MOV R34, RZ, RZ, -R34 ;  /* 0x000000ffff229224 */ /* 0x000fe200078e0a22 */
[C---:B------:R-:W-:Y:S01]  /*1aa0*/  ISETP.GT.U32.AND P1, PT, R3.reuse, R50, PT ;  /* 0x000000320300720c */ /* 0x040fe20003f24070 */
[----:B------:R-:W-:Y:S01]  /*1ab0*/  IMAD R62, R3, R64, R19 ;  /* 0x00000040033e7224 */ /* 0x000fe200078e0213 */
[----:B------:R-:W-:Y:S01]  /*1ac0*/  IABS R19, R47 ;  /* 0x0000002f00137213 */ /* 0x000fe20000000000 */
[----:B------:R-:W-:-:S04]  /*1ad0*/  IMAD.HI.U32 R5, R8, R15, RZ ;  /* 0x0000000f08057227 */ /* 0x000fc800078e00ff */
[----:B------:R-:W-:Y:S01]  /*1ae0*/  @!P2 IMAD.MOV R36, RZ, RZ, -R36 ;  /* 0x000000ffff24a224 */ /* 0x000fe200078e0a24 */
[C---:B------:R-:W-:Y:S01]  /*1af0*/  ISETP.GT.U32.AND P2, PT, R3.reuse, R52, PT ;  /* 0x000000340300720c */ /* 0x040fe20003f44070 */
[----:B------:R-:W-:Y:S01]  /*1b00*/  @!P0 IMAD.MOV R38, RZ, RZ, -R38 ;  /* 0x000000ffff268224 */ /* 0x000fe200078e0a26 */
[C---:B------:R-:W-:Y:S01]  /*1b10*/  ISETP.GT.U32.AND P0, PT, R3.reuse, R54, PT ;  /* 0x000000360300720c */ /* 0x040fe20003f04070 */
[----:B------:R-:W-:Y:S01]  /*1b20*/  @!P4 IMAD.IADD R60, R60, 0x1, -R3 ;  /* 0x000000013c3cc824 */ /* 0x000fe200078e0a03 */
[----:B------:R-:W-:Y:S01]  /*1b30*/  ISETP.GT.U32.AND P4, PT, R3, R56, PT ;  /* 0x000000380300720c */ /* 0x000fe20003f84070 */
[----:B------:R-:W-:-:S04]  /*1b40*/  IMAD.HI.U32 R9, R8, R17, RZ ;  /* 0x0000001108097227 */ /* 0x000fc800078e00ff */
[----:B------:R-:W-:Y:S01]  /*1b50*/  @!P5 IMAD.MOV R44, RZ, RZ, -R44 ;  /* 0x000000ffff2cd224 */ /* 0x000fe200078e0a2c */
[----:B------:R-:W-:Y:S01]  /*1b60*/  ISETP.GT.U32.AND P5, PT, R3, R58, PT ;  /* 0x0000003a0300720c */ /* 0x000fe20003fa4070 */
[----:B------:R-:W-:-:S04]  /*1b70*/  IMAD.HI.U32 R11, R8, R19, RZ ;  /* 0x00000013080b7227 */ /* 0x000fc800078e00ff */
[----:B------:R-:W-:-:S04]  /*1b80*/  IMAD.HI.U32 R8, R8, R21, RZ ;  /* 0x0000001508087227 */ /* 0x000fc800078e00ff */
[----:B------:R-:W-:Y:S02]  /*1b90*/  IMAD.MOV R64, RZ, RZ, -R5 ;  /* 0x000000ffff407224 */ /* 0x000fe400078e0a05 */
[----:B------:R-:W-:Y:S02]  /*1ba0*/  IMAD.MOV R66, RZ, RZ, -R9 ;  /* 0x000000ffff427224 */ /* 0x000fe400078e0a09 */
[----:B------:R-:W-:Y:S02]  /*1bb0*/  IMAD.MOV R68, RZ, RZ, -R11 ;  /* 0x000000ffff447224 */ /* 0x000fe400078e0a0b */
[----:B------:R-:W-:Y:S02]  /*1bc0*/  IMAD.MOV R70, RZ, RZ, -R8 ;  /* 0x000000ffff467224 */ /* 0x000fe400078e0a08 */
[----:B------:R-:W-:Y:S01]  /*1bd0*/  @!P1 IMAD.IADD R50, R50, 0x1, -R3 ;  /* 0x0000000132329824 */ /* 0x000fe200078e0a03 */
[C---:B------:R-:W-:Y:S01]  /*1be0*/  ISETP.GT.U32.AND P1, PT, R3.reuse, R62, PT ;  /* 0x0000003e0300720c */ /* 0x040fe20003f24070 */
[----:B------:R-:W-:-:S02]  /*1bf0*/  IMAD R8, R3, R64, R15 ;  /* 0x0000004003087224 */ /* 0x000fc400078e020f */
[----:B------:R-:W-:Y:S02]  /*1c00*/  IMAD.MOV.U32 R5, RZ, RZ, R23 ;  /* 0x000000ffff057224 */ /* 0x000fe400078e0017 */
[C---:B------:R-:W-:Y:S02]  /*1c10*/  IMAD R64, R3.reuse, R66, R17 ;  /* 0x0000004203407224 */ /* 0x040fe400078e0211 */
[C---:B------:R-:W-:Y:S02]  /*1c20*/  IMAD R66, R3.reuse, R68, R19 ;  /* 0x0000004403427224 */ /* 0x040fe400078e0213 */
[C---:B------:R-:W-:Y:S02]  /*1c30*/  IMAD R68, R3.reuse, R70, R21 ;  /* 0x0000004603447224 */ /* 0x040fe400078e0215 */
[----:B------:R-:W-:Y:S01]  /*1c40*/  @!P3 IMAD.MOV R46, RZ, RZ, -R46 ;  /* 0x000000ffff2eb224 */ /* 0x000fe200078e0a2e */
[----:B------:R-:W-:Y:S01]  /*1c50*/  ISETP.GT.U32.AND P3, PT, R3, R4, PT ;  /* 0x000000040300720c */ /* 0x000fe20003f64070 */
[----:B------:R-:W-:-:S04]  /*1c60*/  IMAD.HI.U32 R13, R13, R5, RZ ;  /* 0x000000050d0d7227 */ /* 0x000fc800078e00ff */
[--C-:B------:R-:W-:Y:S01]  /*1c70*/  @!P2 IMAD.IADD R52, R52, 0x1, -R3.reuse ;  /* 0x000000013434a824 */ /* 0x100fe200078e0a03 */
[C---:B------:R-:W-:Y:S01]  /*1c80*/  ISETP.GT.U32.AND P2, PT, R3.reuse, R8, PT ;  /* 0x000000080300720c */ /* 0x040fe20003f44070 */
[--C-:B------:R-:W-:Y:S01]  /*1c90*/  @!P0 IMAD.IADD R54, R54, 0x1, -R3.reuse ;  /* 0x0000000136368824 */ /* 0x100fe200078e0a03 */
[C---:B------:R-:W-:Y:S01]  /*1ca0*/  ISETP.GT.U32.AND P0, PT, R3.reuse, R64, PT ;  /* 0x000000400300720c */ /* 0x040fe20003f04070 */
[--C-:B------:R-:W-:Y:S01]  /*1cb0*/  @!P4 IMAD.IADD R56, R56, 0x1, -R3.reuse ;  /* 0x000000013838c824 */ /* 0x100fe200078e0a03 */
[C---:B------:R-:W-:Y:S01]  /*1cc0*/  ISETP.GT.U32.AND P4, PT, R3.reuse, R66, PT ;  /* 0x000000420300720c */ /* 0x040fe20003f84070 */
[----:B------:R-:W-:Y:S01]  /*1cd0*/  @!P5 IMAD.IADD R58, R58, 0x1, -R3 ;  /* 0x000000013a3ad824 */ /* 0x000fe200078e0a03 */
[C---:B------:R-:W-:Y:S01]  /*1ce0*/  ISETP.GT.U32.AND P5, PT, R3.reuse, R68, PT ;  /* 0x000000440300720c */ /* 0x040fe20003fa4070 */
[----:B------:R-:W-:Y:S02]  /*1cf0*/  IMAD.MOV R13, RZ, RZ, -R13 ;  /* 0x000000ffff0d7224 */ /* 0x000fe400078e0a0d */
[----:B------:R-:W-:Y:S01]  /*1d00*/  @!P6 IMAD.MOV R40, RZ, RZ, -R40 ;  /* 0x000000ffff28e224 */ /* 0x000fe200078e0a28 */
[----:B------:R-:W-:Y:S01]  /*1d10*/  ISETP.GT.U32.AND P6, PT, R3, R60, PT ;  /* 0x0000003c0300720c */ /* 0x000fe20003fc4070 */
[----:B------:R-:W-:-:S02]  /*1d20*/  IMAD R5, R72, R13, R5 ;  /* 0x0000000d48057224 */ /* 0x000fc400078e0205 */
[--C-:B------:R-:W-:Y:S01]  /*1d30*/  @!P1 IMAD.IADD R62, R62, 0x1, -R3.reuse ;  /* 0x000000013e3e9824 */ /* 0x100fe200078e0a03 */
[----:B------:R-:W-:Y:S01]  /*1d40*/  ISETP.GE.AND P1, PT, R27, RZ, PT ;  /* 0x000000ff1b00720c */ /* 0x000fe20003f26270 */
[--C-:B------:R-:W-:Y:S01]  /*1d50*/  @!P3 IMAD.IADD R4, R4, 0x1, -R3.reuse ;  /* 0x000000010404b824 */ /* 0x100fe200078e0a03 */
[----:B------:R-:W-:Y:S01]  /*1d60*/  ISETP.GT.U32.AND P3, PT, R72, R5, PT ;  /* 0x000000054800720c */ /* 0x000fe20003f64070 */
[--C-:B------:R-:W-:Y:S01]  /*1d70*/  @!P2 IMAD.IADD R8, R8, 0x1, -R3.reuse ;  /* 0x000000010808a824 */ /* 0x100fe200078e0a03 */
[----:B------:R-:W-:Y:S01]  /*1d80*/  ISETP.GE.AND P2, PT, R29, RZ, PT ;  /* 0x000000ff1d00720c */ /* 0x000fe20003f46270 */
        /* <DEDUP_REMOVED lines=8> */
[----:B------:R-:W-:Y:S01]  /*1e10*/  @!P1 IMAD.MOV R50, RZ, RZ, -R50 ;  /* 0x000000ffff329224 */ /* 0x000fe200078e0a32 */
[----:B------:R-:W-:Y:S01]  /*1e20*/  ISETP.GT.U32.AND P1, PT, R3, R8, PT ;  /* 0x000000080300720c */ /* 0x000fe20003f24070 */
[----:B------:R-:W-:Y:S01]  /*1e30*/  @!P3 IMAD.IADD R5, R5, 0x1, -R72 ;  /* 0x000000010505b824 */ /* 0x000fe200078e0a48 */
[C---:B------:R-:W-:Y:S01]  /*1e40*/  ISETP.GT.U32.AND P3, PT, R3.reuse, R62, PT ;  /* 0x0000003e0300720c */ /* 0x040fe20003f64070 */
[----:B------:R-:W-:Y:S01]  /*1e50*/  @!P2 IMAD.MOV R52, RZ, RZ, -R52 ;  /* 0x000000ffff34a224 */ /* 0x000fe200078e0a34 */
[C---:B------:R-:W-:Y:S01]  /*1e60*/  ISETP.GT.U32.AND P2, PT, R3.reuse, R64, PT ;  /* 0x000000400300720c */ /* 0x040fe20003f44070 */
[----:B------:R-:W-:Y:S01]  /*1e70*/  @!P0 IMAD.MOV R54, RZ, RZ, -R54 ;  /* 0x000000ffff368224 */ /* 0x000fe200078e0a36 */
[C---:B------:R-:W-:Y:S01]  /*1e80*/  ISETP.GT.U32.AND P0, PT, R3.reuse, R66, PT ;  /* 0x000000420300720c */ /* 0x040fe20003f04070 */
[----:B------:R-:W-:Y:S01]  /*1e90*/  @!P4 IMAD.MOV R56, RZ, RZ, -R56 ;  /* 0x000000ffff38c224 */ /* 0x000fe200078e0a38 */
[----:B------:R-:W-:Y:S01]  /*1ea0*/  ISETP.GT.U32.AND P4, PT, R3, R68, PT ;  /* 0x000000440300720c */ /* 0x000fe20003f84070 */
[----:B------:R-:W-:Y:S01]  /*1eb0*/  @!P5 IMAD.MOV R58, RZ, RZ, -R58 ;  /* 0x000000ffff3ad224 */ /* 0x000fe200078e0a3a */
[----:B------:R-:W-:Y:S01]  /*1ec0*/  ISETP.GT.U32.AND P5, PT, R72, R5, PT ;  /* 0x000000054800720c */ /* 0x000fe20003fa4070 */
[----:B------:R-:W-:Y:S01]  /*1ed0*/  @!P6 IMAD.MOV R48, RZ, RZ, -R48 ;  /* 0x000000ffff30e224 */ /* 0x000fe200078e0a30 */
        /* <DEDUP_REMOVED lines=9> */
[----:B------:R-:W-:Y:S01]  /*1f70*/  @!P4 IMAD.IADD R68, R68, 0x1, -R3 ;  /* 0x000000014444c824 */ /* 0x000fe200078e0a03 */
[----:B------:R-:W-:Y:S01]  /*1f80*/  ISETP.GE.AND P4, PT, R47, RZ, PT ;  /* 0x000000ff2f00720c */ /* 0x000fe20003f86270 */
[----:B------:R-:W-:Y:S01]  /*1f90*/  @!P5 IMAD.IADD R5, R5, 0x1, -R72 ;  /* 0x000000010505d824 */ /* 0x000fe200078e0a48 */
[----:B------:R-:W-:Y:S01]  /*1fa0*/  ISETP.GE.AND P5, PT, R2, RZ, PT ;  /* 0x000000ff0200720c */ /* 0x000fe20003fa6270 */
[----:B------:R-:W-:Y:S01]  /*1fb0*/  @!P6 IMAD.MOV R4, RZ, RZ, -R4 ;  /* 0x000000ffff04e224 */ /* 0x000fe200078e0a04 */
[----:B------:R-:W-:Y:S01]  /*1fc0*/  ISETP.GE.AND P6, PT, R49, RZ, PT ;  /* 0x000000ff3100720c */ /* 0x000fe20003fc6270 */
[----:B------:R-:W-:Y:S01]  /*1fd0*/  @!P1 IMAD.MOV R62, RZ, RZ, -R62 ;  /* 0x000000ffff3e9224 */ /* 0x000fe200078e0a3e */
[----:B------:R-:W-:Y:S01]  /*1fe0*/  ISETP.NE.AND P1, PT, R42, RZ, PT ;  /* 0x000000ff2a00720c */ /* 0x000fe20003f25270 */
[----:B------:R-:W-:Y:S01]  /*1ff0*/  @!P3 IMAD.MOV R60, RZ, RZ, -R60 ;  /* 0x000000ffff3cb224 */ /* 0x000fe200078e0a3c */
[----:B------:R-:W-:Y:S01]  /*2000*/  ISETP.NE.AND P3, PT, R43, RZ, PT ;  /* 0x000000ff2b00720c */ /* 0x000fe20003f65270 */
[----:B------:R-:W-:Y:S01]  /*2010*/  @!P2 IMAD.MOV R8, RZ, RZ, -R8 ;  /* 0x000000ffff08a224 */ /* 0x000fe200078e0a08 */
[----:B------:R-:W-:Y:S01]  /*2020*/  LOP3.LUT R3, RZ, R43, RZ, 0x33, !PT ;  /* 0x0000002bff037212 */ /* 0x000fe200078e33ff */
[----:B------:R-:W-:-:S02]  /*2030*/  @!P0 IMAD.MOV R64, RZ, RZ, -R64 ;  /* 0x000000ffff408224 */ /* 0x000fc400078e0a40 */
[----:B------:R-:W-:Y:S01]  /*2040*/  @!P4 IMAD.MOV R66, RZ, RZ, -R66 ;  /* 0x000000ffff42c224 */ /* 0x000fe200078e0a42 */
[C---:B------:R-:W-:Y:S01]  /*2050*/  SEL R6, R3.reuse, R6, !P3 ;  /* 0x0000000603067207 */ /* 0x040fe20005800000 */
[----:B------:R-:W-:Y:S01]  /*2060*/  @!P5 IMAD.MOV R68, RZ, RZ, -R68 ;  /* 0x000000ffff44d224 */ /* 0x000fe200078e0a44 */
[C---:B------:R-:W-:Y:S01]  /*2070*/  SEL R10, R3.reuse, R10, !P3 ;  /* 0x0000000a030a7207 */ /* 0x040fe20005800000 */
[----:B------:R-:W-:Y:S01]  /*2080*/  @!P6 IMAD.MOV R5, RZ, RZ, -R5 ;  /* 0x000000ffff05e224 */ /* 0x000fe200078e0a05 */
[C---:B------:R-:W-:Y:S01]  /*2090*/  SEL R12, R3.reuse, R12, !P3 ;  /* 0x0000000c030c7207 */ /* 0x040fe20005800000 */
[----:B------:R-:W-:Y:S01]  /*20a0*/  IMAD R6, R6, UR6, RZ ;  /* 0x0000000606067c24 */ /* 0x000fe2000f8e02ff */
[C---:B------:R-:W-:Y:S01]  /*20b0*/  SEL R14, R3.reuse, R14, !P3 ;  /* 0x0000000e030e7207 */ /* 0x040fe20005800000 */
[----:B------:R-:W-:Y:S01]  /*20c0*/  IMAD R10, R10, UR6, RZ ;  /* 0x000000060a0a7c24 */ /* 0x000fe2000f8e02ff */
[C---:B------:R-:W-:Y:S01]  /*20d0*/  SEL R16, R3.reuse, R16, !P3 ;  /* 0x0000001003107207 */ /* 0x040fe20005800000 */
[----:B------:R-:W-:Y:S01]  /*20e0*/  IMAD R12, R12, UR6, RZ ;  /* 0x000000060c0c7c24 */ /* 0x000fe2000f8e02ff */
[C---:B------:R-:W-:Y:S01]  /*20f0*/  SEL R18, R3.reuse, R18, !P3 ;  /* 0x0000001203127207 */ /* 0x040fe20005800000 */
[----:B-----5:R-:W-:Y:S01]  /*2100*/  IMAD R126, R126, UR9, RZ ;  /* 0x000000097e7e7c24 */ /* 0x020fe2000f8e02ff */
[----:B------:R-:W-:Y:S01]  /*2110*/  SEL R20, R3, R20, !P3 ;  /* 0x0000001403147207 */ /* 0x000fe20005800000 */
[----:B------:R-:W-:Y:S01]  /*2120*/  IMAD R127, R127, UR9, RZ ;  /* 0x000000097f7f7c24 */ /* 0x000fe2000f8e02ff */
[C---:B------:R-:W-:Y:S01]  /*2130*/  SEL R22, R3.reuse, R22, !P3 ;  /* 0x0000001603167207 */ /* 0x040fe20005800000 */
        /* <DEDUP_REMOVED lines=47> */
[----:B------:R-:W-:Y:S01]  /*2430*/  SEL R3, R3, R68, !P3 ;  /* 0x0000004403037207 */ /* 0x000fe20005800000 */
[----:B------:R-:W-:Y:S01]  /*2440*/  IMAD R68, R16, UR6, RZ ;  /* 0x0000000610447c24 */ /* 0x000fe2000f8e02ff */
[----:B------:R-:W-:Y:S01]  /*2450*/  @!P1 LOP3.LUT R5, RZ, R42, RZ, 0x33, !PT ;  /* 0x0000002aff059212 */ /* 0x000fe200078e33ff */
[----:B------:R-:W-:Y:S01]  /*2460*/  IMAD R42, R14, UR6, RZ ;  /* 0x000000060e2a7c24 */ /* 0x000fe2000f8e02ff */
[C---:B------:R-:W-:Y:S01]  /*2470*/  IADD3 R4, P4, PT, R6.reuse, R115, RZ ;  /* 0x0000007306047210 */ /* 0x040fe20007f9e0ff */
[----:B------:R-:W-:Y:S01]  /*2480*/  IMAD R120, R3, UR6, RZ ;  /* 0x0000000603787c24 */ /* 0x000fe2000f8e02ff */
[----:B------:R-:W-:Y:S01]  /*2490*/  SHF.R.S32.HI R3, RZ, 0x1f, R6 ;  /* 0x0000001fff037819 */ /* 0x000fe20000011406 */
[----:B----4-:R-:W-:Y:S01]  /*24a0*/  IMAD R119, R5, UR12, RZ ;  /* 0x0000000c05777c24 */ /* 0x010fe2000f8e02ff */
[----:B------:R-:W-:Y:S01]  /*24b0*/  IADD3 R5, P6, PT, R6, R117, RZ ;  /* 0x0000007506057210 */ /* 0x000fe20007fde0ff */
[----:B------:R-:W-:Y:S01]  /*24c0*/  IMAD R64, R64, UR6, RZ ;  /* 0x0000000640407c24 */ /* 0x000fe2000f8e02ff */
[----:B------:R-:W-:Y:S01]  /*24d0*/  SHF.R.S32.HI R14, RZ, 0x1f, R10 ;  /* 0x0000001fff0e7819 */ /* 0x000fe2000001140a */
[----:B------:R-:W-:Y:S01]  /*24e0*/  IMAD R66, R66, UR6, RZ ;  /* 0x0000000642427c24 */ /* 0x000fe2000f8e02ff */
[-C--:B------:R-:W-:Y:S01]  /*24f0*/  IADD3 R6, P5, PT, R10, R115.reuse, RZ ;  /* 0x000000730a067210 */ /* 0x080fe20007fbe0ff */
[----:B------:R-:W-:Y:S01]  /*2500*/  IMAD R128, R128, UR9, RZ ;  /* 0x0000000980807c24 */ /* 0x000fe2000f8e02ff */
[----:B------:R-:W-:Y:S01]  /*2510*/  SHF.R.S32.HI R16, RZ, 0x1f, R12 ;  /* 0x0000001fff107819 */ /* 0x000fe2000001140c */
[----:B------:R-:W-:Y:S01]  /*2520*/  IMAD R129, R129, UR9, RZ ;  /* 0x0000000981817c24 */ /* 0x000fe2000f8e02ff */
[-C--:B------:R-:W-:Y:S01]  /*2530*/  IADD3 R8, P2, PT, R12, R115.reuse, RZ ;  /* 0x000000730c087210 */ /* 0x080fe20007f5e0ff */
[--C-:B------:R-:W-:Y:S01]  /*2540*/  IMAD.X R15, R14, 0x1, R124.reuse, P5 ;  /* 0x000000010e0f7824 */ /* 0x100fe200028e067c */
[----:B------:R-:W-:Y:S01]  /*2550*/  IADD3 R9, P1, PT, R117, R12, RZ ;  /* 0x0000000c75097210 */ /* 0x000fe20007f3e0ff */
[----:B------:R-:W-:Y:S01]  /*2560*/  IMAD.X R12, R3, 0x1, R124, P4 ;  /* 0x00000001030c7824 */ /* 0x000fe200020e067c */
[----:B------:R-:W-:Y:S01]  /*2570*/  IADD3 R7, P3, PT, R117, R10, RZ ;  /* 0x0000000a75077210 */ /* 0x000fe20007f7e0ff */
[----:B------:R-:W-:Y:S01]  /*2580*/  IMAD.X R3, R3, 0x1, R125, P6 ;  /* 0x0000000103037824 */ /* 0x000fe200030e067d */
[----:B------:R-:W-:Y:S01]  /*2590*/  SHF.R.S32.HI R18, RZ, 0x1f, R42 ;  /* 0x0000001fff127819 */ /* 0x000fe2000001142a */
[----:B------:R-:W-:Y:S01]  /*25a0*/  IMAD.X R17, R16, 0x1, R124, P2 ;  /* 0x0000000110117824 */ /* 0x000fe200010e067c */
[----:B------:R0:W-:Y:S01]  /*25b0*/  STL [R1+0x64], R12 ;  /* 0x0000640c01007387 */ /* 0x0001e20000100800 */
[-C--:B------:R-:W-:Y:S01]  /*25c0*/  IADD3 R10, P0, PT, R42, R115.reuse, RZ ;  /* 0x000000732a0a7210 */ /* 0x080fe20007f1e0ff */
[----:B------:R-:W-:Y:S01]  /*25d0*/  IMAD R130, R130, UR9, RZ ;  /* 0x0000000982827c24 */ /* 0x000fe2000f8e02ff */
[C---:B------:R-:W-:Y:S01]  /*25e0*/  IADD3 R11, P4, PT, R117.reuse, R42, RZ ;  /* 0x0000002a750b7210 */ /* 0x040fe20007f9e0ff */
[----:B------:R4:W-:Y:S01]  /*25f0*/  STL [R1+0x60], R3 ;  /* 0x0000600301007387 */ /* 0x0009e20000100800 */
[----:B------:R-:W-:Y:S01]  /*2600*/  SHF.R.S32.HI R20, RZ, 0x1f, R68 ;  /* 0x0000001fff147819 */ /* 0x000fe20000011444 */
[----:B------:R-:W-:Y:S01]  /*2610*/  IMAD.X R19, R18, 0x1, R124, P0 ;  /* 0x0000000112137824 */ /* 0x000fe200000e067c */
[----:B------:R-:W-:Y:S01]  /*2620*/  IADD3 R13, P5, PT, R117, R68, RZ ;  /* 0x00000044750d7210 */ /* 0x000fe20007fbe0ff */
[----:B------:R5:W-:Y:S01]  /*2630*/  STL [R1+0x5c], R15 ;  /* 0x00005c0f01007387 */ /* 0x000be20000100800 */
[----:B------:R-:W-:Y:S01]  /*2640*/  SHF.R.S32.HI R24, RZ, 0x1f, R72 ;  /* 0x0000001fff187819 */ /* 0x000fe20000011448 */
[----:B------:R-:W-:Y:S01]  /*2650*/  IMAD R131, R131, UR9, RZ ;  /* 0x0000000983837c24 */ /* 0x000fe2000f8e02ff */
[----:B0-----:R-:W-:-:S02]  /*2660*/  IADD3 R12, P6, PT, R68, R115, RZ ;  /* 0x00000073440c7210 */ /* 0x001fc40007fde0ff */
[----:B------:R-:W-:Y:S02]  /*2670*/  CS2R R68, SRZ ;  /* 0x0000000000447805 */ /* 0x000fe4000001ff00 */
[----:B------:R-:W-:Y:S01]  /*2680*/  SHF.R.S32.HI R26, RZ, 0x1f, R22 ;  /* 0x0000001fff1a7819 */ /* 0x000fe20000011416 */
[----:B------:R-:W-:Y:S01]  /*2690*/  IMAD R132, R132, UR9, RZ ;  /* 0x0000000984847c24 */ /* 0x000fe2000f8e02ff */
[----:B----4-:R-:W-:Y:S01]  /*26a0*/  SHF.R.S32.HI R3, RZ, 0x1f, R70 ;  /* 0x0000001fff037819 */ /* 0x010fe20000011446 */
[----:B------:R-:W-:Y:S01]  /*26b0*/  IMAD.X R21, R20, 0x1, R124, P6 ;  /* 0x0000000114157824 */ /* 0x000fe200030e067c */
[----:B------:R-:W-:Y:S01]  /*26c0*/  SHF.R.S32.HI R28, RZ, 0x1f, R74 ;  /* 0x0000001fff1c7819 */ /* 0x000fe2000001144a */
[----:B-----5:R-:W-:Y:S01]  /*26d0*/  IMAD.X R15, R125, 0x1, R14, P3 ;  /* 0x000000017d0f7824 */ /* 0x020fe200018e060e */
[----:B------:R-:W-:Y:S01]  /*26e0*/  IADD3 R14, P3, PT, R70, R115, RZ ;  /* 0x00000073460e7210 */ /* 0x000fe20007f7e0ff */
[----:B------:R-:W-:Y:S01]  /*26f0*/  IMAD R133, R133, UR9, RZ ;  /* 0x0000000985857c24 */ /* 0x000fe2000f8e02ff */
[----:B------:R-:W-:Y:S01]  /*2700*/  SHF.R.S32.HI R30, RZ, 0x1f, R76 ;  /* 0x0000001fff1e7819 */ /* 0x000fe2000001144c */
[----:B------:R-:W-:Y:S01]  /*2710*/  IMAD R134, R134, UR9, RZ ;  /* 0x0000000986867c24 */ /* 0x000fe2000f8e02ff */
[----:B------:R0:W-:Y:S01]  /*2720*/  STL [R1+0x58], R15 ;  /* 0x0000580f01007387 */ /* 0x0001e20000100800 */
[----:B------:R-:W-:Y:S01]  /*2730*/  SHF.R.S32.HI R34, RZ, 0x1f, R80 ;  /* 0x0000001fff227819 */ /* 0x000fe20000011450 */
[----:B------:R-:W4:Y:S01]  /*2740*/  LDCU.64 UR12, c[0x0][0x388] ;  /* 0x00007100ff0c77ac */ /* 0x000f220008000a00 */
[----:B------:R-:W-:Y:S01]  /*2750*/  SHF.R.S32.HI R36, RZ, 0x1f, R32 ;  /* 0x0000001fff247819 */ /* 0x000fe20000011420 */
[----:B------:R5:W-:Y:S01]  /*2760*/  STL [R1+0x54], R17 ;  /* 0x0000541101007387 */ /* 0x000be20000100800 */
[----:B------:R-:W-:-:S02]  /*2770*/  SHF.R.S32.HI R251, RZ, 0x1f, R82 ;  /* 0x0000001ffffb7819 */ /* 0x000fc40000011452 */
[----:B------:R-:W-:Y:S02]  /*2780*/  SHF.R.S32.HI R249, RZ, 0x1f, R84 ;  /* 0x0000001ffff97819 */ /* 0x000fe40000011454 */
[----:B------:R-:W-:Y:S02]  /*2790*/  SHF.R.S32.HI R247, RZ, 0x1f, R38 ;  /* 0x0000001ffff77819 */ /* 0x000fe40000011426 */
[----:B0-----:R-:W-:Y:S02]  /*27a0*/  IADD3 R15, P2, PT, R117, R70, RZ ;  /* 0x00000046750f7210 */ /* 0x001fe40007f5e0ff */
[----:B------:R-:W-:Y:S02]  /*27b0*/  CS2R R70, SRZ ;  /* 0x0000000000467805 */ /* 0x000fe4000001ff00 */
[----:B------:R-:W-:Y:S01]  /*27c0*/  SHF.R.S32.HI R200, RZ, 0x1f, R40 ;  /* 0x0000001fffc87819 */ /* 0x000fe20000011428 */
[----:B-----5:R-:W-:Y:S01]  /*27d0*/  IMAD.X R17, R125, 0x1, R16, P1 ;  /* 0x000000017d117824 */ /* 0x020fe200008e0610 */
[----:B------:R-:W-:-:S02]  /*27e0*/  IADD3 R16, P1, PT, R72, R115, RZ ;  /* 0x0000007348107210 */ /* 0x000fc40007f3e0ff */
[----:B------:R-:W-:Y:S02]  /*27f0*/  SHF.R.S32.HI R46, RZ, 0x1f, R44 ;  /* 0x0000001fff2e7819 */ /* 0x000fe4000001142c */
[----:B------:R0:W-:Y:S01]  /*2800*/  STL [R1+0x50], R17 ;  /* 0x0000501101007387 */ /* 0x0001e20000100800 */
[----:B------:R-:W-:Y:S01]  /*2810*/  IMAD.X R25, R24, 0x1, R124, P1 ;  /* 0x0000000118197824 */ /* 0x000fe200008e067c */
[----:B------:R-:W-:Y:S02]  /*2820*/  IADD3 R23, P1, PT, R117, R76, RZ ;  /* 0x0000004c75177210 */ /* 0x000fe40007f3e0ff */
[----:B------:R5:W-:Y:S01]  /*2830*/  STL [R1+0x4c], R19 ;  /* 0x00004c1301007387 */ /* 0x000be20000100800 */
[----:B------:R-:W-:Y:S02]  /*2840*/  SHF.R.S32.HI R50, RZ, 0x1f, R86 ;  /* 0x0000001fff327819 */ /* 0x000fe40000011456 */
[----:B------:R-:W-:Y:S02]  /*2850*/  SHF.R.S32.HI R54, RZ, 0x1f, R48 ;  /* 0x0000001fff367819 */ /* 0x000fe40000011430 */
[----:B------:R-:W-:-:S02]  /*2860*/  SHF.R.S32.HI R90, RZ, 0x1f, R52 ;  /* 0x0000001fff5a7819 */ /* 0x000fc40000011434 */
[----:B0-----:R-:W-:Y:S02]  /*2870*/  IADD3 R17, P0, PT, R117, R72, RZ ;  /* 0x0000004875117210 */ /* 0x001fe40007f1e0ff */
[----:B------:R-:W-:Y:S01]  /*2880*/  SHF.R.S32.HI R94, RZ, 0x1f, R92 ;  /* 0x0000001fff5e7819 */ /* 0x000fe2000001145c */
[----:B-----5:R-:W-:Y:S01]  /*2890*/  IMAD.X R19, R125, 0x1, R18, P4 ;  /* 0x000000017d137824 */ /* 0x020fe200020e0612 */
[----:B------:R-:W-:Y:S02]  /*28a0*/  IADD3 R18, P4, PT, R22, R115, RZ ;  /* 0x0000007316127210 */ /* 0x000fe40007f9e0ff */
[----:B------:R-:W-:Y:S02]  /*28b0*/  SHF.R.S32.HI R98, RZ, 0x1f, R56 ;  /* 0x0000001fff627819 */ /* 0x000fe40000011438 */
[----:B------:R0:W-:Y:S01]  /*28c0*/  STL [R1+0x48], R19 ;  /* 0x0000481301007387 */ /* 0x0001e20000100800 */
[----:B------:R-:W-:Y:S01]  /*28d0*/  IMAD.X R27, R26, 0x1, R124, P4 ;  /* 0x000000011a1b7824 */ /* 0x000fe200020e067c */
[----:B------:R-:W-:-:S02]  /*28e0*/  SHF.R.S32.HI R102, RZ, 0x1f, R58 ;  /* 0x0000001fff667819 */ /* 0x000fc4000001143a */
[----:B------:R5:W-:Y:S01]  /*28f0*/  STL [R1+0x44], R21 ;  /* 0x0000441501007387 */ /* 0x000be20000100800 */
[----:B------:R-:W-:Y:S02]  /*2900*/  SHF.R.S32.HI R106, RZ, 0x1f, R96 ;  /* 0x0000001fff6a7819 */ /* 0x000fe40000011460 */
[----:B------:R-:W-:Y:S02]  /*2910*/  SHF.R.S32.HI R110, RZ, 0x1f, R60 ;  /* 0x0000001fff6e7819 */ /* 0x000fe4000001143c */
[----:B------:R-:W-:Y:S02]  /*2920*/  SHF.R.S32.HI R114, RZ, 0x1f, R62 ;  /* 0x0000001fff727819 */ /* 0x000fe4000001143e */
[----:B0-----:R-:W-:Y:S01]  /*2930*/  IADD3 R19, P6, PT, R117, R22, RZ ;  /* 0x0000001675137210 */ /* 0x001fe20007fde0ff */
[----:B------:R-:W-:Y:S01]  /*2940*/  IMAD.X R22, R3, 0x1, R124, P3 ;  /* 0x0000000103167824 */ /* 0x000fe200018e067c */
[----:B------:R-:W-:Y:S01]  /*2950*/  SHF.R.S32.HI R118, RZ, 0x1f, R108 ;  /* 0x0000001fff767819 */ /* 0x000fe2000001146c */
[C---:B-----5:R-:W-:Y:S01]  /*2960*/  IMAD.X R21, R125.reuse, 0x1, R20, P5 ;  /* 0x000000017d157824 */ /* 0x060fe200028e0614 */
[----:B------:R-:W-:Y:S01]  /*2970*/  IADD3 R20, P5, PT, R74, R115, RZ ;  /* 0x000000734a147210 */ /* 0x000fe20007fbe0ff */
[----:B------:R-:W-:Y:S01]  /*2980*/  IMAD.X R3, R125, 0x1, R3, P2 ;  /* 0x000000017d037824 */ /* 0x000fe200010e0603 */
[----:B------:R-:W-:-:S02]  /*2990*/  SHF.R.S32.HI R121, RZ, 0x1f, R64 ;  /* 0x0000001fff797819 */ /* 0x000fc40000011440 */
[----:B------:R0:W-:Y:S01]  /*29a0*/  STL [R1+0x40], R21 ;  /* 0x0000401501007387 */ /* 0x0001e20000100800 */
[----:B------:R-:W-:Y:S01]  /*29b0*/  IMAD.X R29, R28, 0x1, R124, P5 ;  /* 0x000000011c1d7824 */ /* 0x000fe200028e067c */
[----:B------:R-:W-:Y:S02]  /*29c0*/  SHF.R.S32.HI R123, RZ, 0x1f, R66 ;  /* 0x0000001fff7b7819 */ /* 0x000fe40000011442 */
[----:B------:R5:W-:Y:S01]  /*29d0*/  STL [R1+0x3c], R22 ;  /* 0x00003c1601007387 */ /* 0x000be20000100800 */
[----:B------:R-:W-:-:S03]  /*29e0*/  LOP3.LUT R72, R0, 0x20, RZ, 0xfc, !PT ;  /* 0x0000002000487812 */ /* 0x000fc600078efcff */
[----:B------:R1:W-:Y:S01]  /*29f0*/  STL [R1+0x38], R3 ;  /* 0x0000380301007387 */ /* 0x0003e20000100800 */
[----:B0-----:R-:W-:-:S03]  /*2a00*/  IADD3 R21, P3, PT, R117, R74, RZ ;  /* 0x0000004a75157210 */ /* 0x001fc60007f7e0ff */
[----:B------:R0:W-:Y:S01]  /*2a10*/  STL [R1+0x34], R25 ;  /* 0x0000341901007387 */ /* 0x0001e20000100800 */
[----:B------:R-:W-:Y:S02]  /*2a20*/  LOP3.LUT R74, R0, 0x24, RZ, 0xfc, !PT ;  /* 0x00000024004a7812 */ /* 0x000fe400078efcff */
[-C--:B-----5:R-:W-:Y:S02]  /*2a30*/  IADD3 R22, P2, PT, R76, R115.reuse, RZ ;  /* 0x000000734c167210 */ /* 0x0a0fe40007f5e0ff */
[----:B------:R-:W-:Y:S02]  /*2a40*/  LOP3.LUT R76, R0, 0x28, RZ, 0xfc, !PT ;  /* 0x00000028004c7812 */ /* 0x000fe400078efcff */
[----:B-1----:R-:W-:Y:S01]  /*2a50*/  SHF.R.S32.HI R3, RZ, 0x1f, R78 ;  /* 0x0000001fff037819 */ /* 0x002fe2000001144e */
[----:B------:R-:W-:Y:S02]  /*2a60*/  IMAD.X R31, R30, 0x1, R124, P2 ;  /* 0x000000011e1f7824 */ /* 0x000fe400010e067c */
[----:B0-----:R-:W-:Y:S01]  /*2a70*/  IMAD.X R25, R125, 0x1, R24, P0 ;  /* 0x000000017d197824 */ /* 0x001fe200000e0618 */
[----:B------:R-:W-:-:S04]  /*2a80*/  IADD3 R24, P0, PT, R78, R115, RZ ;  /* 0x000000734e187210 */ /* 0x000fc80007f1e0ff */
[----:B------:R0:W-:Y:S04]  /*2a90*/  STL [R1+0x30], R25 ;  /* 0x0000301901007387 */ /* 0x0001e80000100800 */
[----:B------:R1:W-:Y:S01]  /*2aa0*/  STL [R1+0x2c], R27 ;  /* 0x00002c1b01007387 */ /* 0x0003e20000100800 */
[----:B0-----:R-:W-:Y:S02]  /*2ab0*/  IADD3 R25, P4, PT, R117, R78, RZ ;  /* 0x0000004e75197210 */ /* 0x001fe40007f9e0ff */
[----:B------:R-:W-:Y:S01]  /*2ac0*/  LOP3.LUT R78, R0, 0x2c, RZ, 0xfc, !PT ;  /* 0x0000002c004e7812 */ /* 0x000fe200078efcff */
[C---:B-1----:R-:W-:Y:S01]  /*2ad0*/  IMAD.X R27, R125.reuse, 0x1, R26, P6 ;  /* 0x000000017d1b7824 */ /* 0x042fe200030e061a */
[----:B------:R-:W-:Y:S01]  /*2ae0*/  IADD3 R26, P6, PT, R80, R115, RZ ;  /* 0x00000073501a7210 */ /* 0x000fe20007fde0ff */
[----:B------:R-:W-:-:S03]  /*2af0*/  IMAD.X R33, R125, 0x1, R3, P4 ;  /* 0x000000017d217824 */ /* 0x000fc600020e0603 */
        /* <DEDUP_REMOVED lines=9> */
[----:B0-----:R-:W-:Y:S01]  /*2b90*/  IADD3 R29, P2, PT, R117, R32, RZ ;  /* 0x00000020751d7210 */ /* 0x001fe20007f5e0ff */
[--C-:B------:R-:W-:Y:S02]  /*2ba0*/  IMAD.X R32, R3, 0x1, R124.reuse, P0 ;  /* 0x0000000103207824 */ /* 0x100fe400000e067c */
[----:B------:R-:W-:Y:S01]  /*2bb0*/  IMAD.X R3, R34, 0x1, R124, P6 ;  /* 0x0000000122037824 */ /* 0x000fe200030e067c */
[-C--:B------:R-:W-:Y:S01]  /*2bc0*/  IADD3 R34, P5, PT, R38, R115.reuse, RZ ;  /* 0x0000007326227210 */ /* 0x080fe20007fbe0ff */
[----:B-1----:R-:W-:Y:S01]  /*2bd0*/  IMAD.X R31, R125, 0x1, R30, P1 ;  /* 0x000000017d1f7824 */ /* 0x002fe200008e061e */
[----:B------:R-:W-:-:S03]  /*2be0*/  IADD3 R30, P1, PT, R82, R115, RZ ;  /* 0x00000073521e7210 */ /* 0x000fc60007f3e0ff */
[--C-:B------:R-:W-:Y:S01]  /*2bf0*/  IMAD.X R248, R247, 0x1, R124.reuse, P5 ;  /* 0x00000001f7f87824 */ /* 0x100fe200028e067c */
[----:B------:R0:W-:Y:S01]  /*2c00*/  STL [R1+0x18], R31 ;  /* 0x0000181f01007387 */ /* 0x0001e20000100800 */
[----:B------:R-:W-:Y:S01]  /*2c10*/  IMAD.X R252, R251, 0x1, R124, P1 ;  /* 0x00000001fbfc7824 */ /* 0x000fe200008e067c */
[C---:B------:R-:W-:Y:S02]  /*2c20*/  IADD3 R37, P1, PT, R117.reuse, R40, RZ ;  /* 0x0000002875257210 */ /* 0x040fe40007f3e0ff */
[----:B------:R1:W-:Y:S01]  /*2c30*/  STL [R1+0x14], R32 ;  /* 0x0000142001007387 */ /* 0x0003e20000100800 */
[----:B------:R-:W-:-:S03]  /*2c40*/  IADD3 R41, P5, PT, R117, R86, RZ ;  /* 0x0000005675297210 */ /* 0x000fc60007fbe0ff */
[----:B------:R5:W-:Y:S01]  /*2c50*/  STL [R1+0x10], R33 ;  /* 0x0000102101007387 */ /* 0x000be20000100800 */
[----:B0-----:R-:W-:-:S03]  /*2c60*/  IADD3 R31, P0, PT, R117, R82, RZ ;  /* 0x00000052751f7210 */ /* 0x001fc60007f1e0ff */
[----:B------:R0:W-:Y:S01]  /*2c70*/  STL [R1+0xc], R3 ;  /* 0x00000c0301007387 */ /* 0x0001e20000100800 */
[----:B------:R-:W-:Y:S02]  /*2c80*/  LOP3.LUT R82, R0, 0x40, RZ, 0xfc, !PT ;  /* 0x0000004000527812 */ /* 0x000fe400078efcff */
[----:B-1----:R-:W-:Y:S01]  /*2c90*/  IADD3 R32, P4, PT, R84, R115, RZ ;  /* 0x0000007354207210 */ /* 0x002fe20007f9e0ff */
[----:B------:R1:W-:Y:S01]  /*2ca0*/  STL [R1+0x8], R35 ;  /* 0x0000082301007387 */ /* 0x0003e20000100800 */
[----:B------:R-:W-:Y:S01]  /*2cb0*/  IMAD.X R251, R125, 0x1, R251, P0 ;  /* 0x000000017dfb7824 */ /* 0x000fe200000e06fb */
[----:B-----5:R-:W-:Y:S02]  /*2cc0*/  IADD3 R33, P6, PT, R117, R84, RZ ;  /* 0x0000005475217210 */ /* 0x020fe40007fde0ff */
[--C-:B------:R-:W-:Y:S01]  /*2cd0*/  IMAD.X R250, R249, 0x1, R124.reuse, P4 ;  /* 0x00000001f9fa7824 */ /* 0x100fe200020e067c */
[----:B------:R-:W-:Y:S01]  /*2ce0*/  IADD3 R39, P4, PT, R117, R44, RZ ;  /* 0x0000002c75277210 */ /* 0x000fe20007f9e0ff */
[----:B0-----:R-:W-:-:S02]  /*2cf0*/  IMAD.X R3, R36, 0x1, R124, P3 ;  /* 0x0000000124037824 */ /* 0x001fc400018e067c */
[----:B------:R-:W-:Y:S01]  /*2d00*/  IMAD.X R249, R125, 0x1, R249, P6 ;  /* 0x000000017df97824 */ /* 0x000fe200030e06f9 */
[----:B-1----:R-:W-:Y:S02]  /*2d10*/  IADD3 R35, P3, PT, R117, R38, RZ ;  /* 0x0000002675237210 */ /* 0x002fe40007f7e0ff */
[----:B------:R0:W-:Y:S01]  /*2d20*/  STL [R1+0x4], R3 ;  /* 0x0000040301007387 */ /* 0x0001e20000100800 */
[-C--:B------:R-:W-:Y:S02]  /*2d30*/  IADD3 R38, P0, PT, R44, R115.reuse, RZ ;  /* 0x000000732c267210 */ /* 0x080fe40007f1e0ff */
[----:B------:R-:W-:Y:S01]  /*2d40*/  IMAD.X R247, R125, 0x1, R247, P3 ;  /* 0x000000017df77824 */ /* 0x000fe200018e06f7 */
[-C--:B------:R-:W-:Y:S02]  /*2d50*/  IADD3 R42, P3, PT, R48, R115.reuse, RZ ;  /* 0x00000073302a7210 */ /* 0x080fe40007f7e0ff */
[----:B------:R-:W-:Y:S01]  /*2d60*/  IMAD.X R199, R46, 0x1, R124, P0 ;  /* 0x000000012ec77824 */ /* 0x000fe200000e067c */
[----:B------:R-:W-:Y:S01]  /*2d70*/  IADD3 R45, P0, PT, R117, R88, RZ ;  /* 0x00000058752d7210 */ /* 0x000fe20007f1e0ff */
[C---:B------:R-:W-:Y:S01]  /*2d80*/  IMAD.X R46, R125.reuse, 0x1, R46, P4 ;  /* 0x000000017d2e7824 */ /* 0x040fe200020e062e */
[-C--:B------:R-:W-:Y:S01]  /*2d90*/  IADD3 R47, P4, PT, R52, R115.reuse, RZ ;  /* 0x00000073342f7210 */ /* 0x080fe20007f9e0ff */
[----:B0-----:R-:W-:Y:S01]  /*2da0*/  IMAD.X R3, R125, 0x1, R36, P2 ;  /* 0x000000017d037824 */ /* 0x001fe200010e0624 */
[----:B------:R-:W-:-:S02]  /*2db0*/  IADD3 R36, P2, PT, R40, R115, RZ ;  /* 0x0000007328247210 */ /* 0x000fc40007f5e0ff */
[-C--:B------:R-:W-:Y:S02]  /*2dc0*/  IADD3 R40, P6, PT, R86, R115.reuse, RZ ;  /* 0x0000007356287210 */ /* 0x080fe40007fde0ff */
[----:B------:R-:W-:Y:S01]  /*2dd0*/  SHF.R.S32.HI R86, RZ, 0x1f, R88 ;  /* 0x0000001fff567819 */ /* 0x000fe20000011458 */
[----:B------:R-:W-:Y:S01]  /*2de0*/  IMAD.X R246, R200, 0x1, R124, P2 ;  /* 0x00000001c8f67824 */ /* 0x000fe200010e067c */
[----:B------:R-:W-:Y:S01]  /*2df0*/  IADD3 R43, P2, PT, R117, R48, RZ ;  /* 0x00000030752b7210 */ /* 0x000fe20007f5e0ff */
[----:B------:R-:W-:Y:S01]  /*2e00*/  IMAD.X R200, R125, 0x1, R200, P1 ;  /* 0x000000017dc87824 */ /* 0x000fe200008e06c8 */
[-C--:B------:R-:W-:Y:S01]  /*2e10*/  IADD3 R44, P1, PT, R88, R115.reuse, RZ ;  /* 0x00000073582c7210 */ /* 0x080fe20007f3e0ff */
        /* <DEDUP_REMOVED lines=28> */
[--C-:B------:R-:W-:Y:S01]  /*2fe0*/  IMAD.X R104, R106, 0x1, R124.reuse, P6 ;  /* 0x000000016a687824 */ /* 0x100fe200030e067c */
[C---:B------:R-:W-:Y:S01]  /*2ff0*/  IADD3 R105, P6, PT, R117.reuse, R108, RZ ;  /* 0x0000006c75697210 */ /* 0x040fe20007fde0ff */
[----:B------:R-:W-:Y:S01]  /*3000*/  IMAD.X R108, R110, 0x1, R124, P3 ;  /* 0x000000016e6c7824 */ /* 0x000fe200018e067c */
[----:B------:R-:W-:Y:S01]  /*3010*/  IADD3 R109, P3, PT, R117, R64, RZ ;  /* 0x00000040756d7210 */ /* 0x000fe20007f7e0ff */
[C---:B------:R-:W-:Y:S01]  /*3020*/  IMAD.X R106, R125.reuse, 0x1, R106, P5 ;  /* 0x000000017d6a7824 */ /* 0x040fe200028e066a */
[-C--:B------:R-:W-:Y:S01]  /*3030*/  IADD3 R107, P5, PT, R64, R115.reuse, RZ ;  /* 0x00000073406b7210 */ /* 0x080fe20007fbe0ff */
[----:B------:R-:W-:Y:S01]  /*3040*/  IMAD.X R110, R125, 0x1, R110, P2 ;  /* 0x000000017d6e7824 */ /* 0x000fe200010e066e */
[-C--:B------:R-:W-:Y:S01]  /*3050*/  IADD3 R111, P2, PT, R66, R115.reuse, RZ ;  /* 0x00000073426f7210 */ /* 0x080fe20007f5e0ff */
[----:B------:R-:W-:Y:S01]  /*3060*/  IMAD.X R112, R114, 0x1, R124, P1 ;  /* 0x0000000172707824 */ /* 0x000fe200008e067c */
[----:B------:R-:W-:Y:S01]  /*3070*/  IADD3 R113, P1, PT, R117, R66, RZ ;  /* 0x0000004275717210 */ /* 0x000fe20007f3e0ff */
[----:B------:R-:W-:Y:S01]  /*3080*/  IMAD.X R114, R125, 0x1, R114, P0 ;  /* 0x000000017d727824 */ /* 0x000fe200000e0672 */
[----:B------:R-:W-:Y:S01]  /*3090*/  IADD3 R115, P0, PT, R120, R115, RZ ;  /* 0x0000007378737210 */ /* 0x000fe20007f1e0ff */
[--C-:B------:R-:W-:Y:S01]  /*30a0*/  IMAD.X R116, R118, 0x1, R124.reuse, P4 ;  /* 0x0000000176747824 */ /* 0x100fe200020e067c */
[----:B------:R-:W-:Y:S01]  /*30b0*/  IADD3 R117, P4, PT, R117, R120, RZ ;  /* 0x0000007875757210 */ /* 0x000fe20007f9e0ff */
[----:B------:R-:W-:Y:S01]  /*30c0*/  IMAD.X R122, R123, 0x1, R124, P2 ;  /* 0x000000017b7a7824 */ /* 0x000fe200010e067c */
[----:B------:R-:W-:Y:S01]  /*30d0*/  SHF.R.S32.HI R56, RZ, 0x1f, R120 ;  /* 0x0000001fff387819 */ /* 0x000fe20000011478 */
[----:B------:R-:W-:Y:S01]  /*30e0*/  IMAD.X R120, R121, 0x1, R124, P5 ;  /* 0x0000000179787824 */ /* 0x000fe200028e067c */
[----:B------:R2:W-:Y:S01]  /*30f0*/  STL [R1], R3 ;  /* 0x0000000301007387 */ /* 0x0005e20000100800 */
[C---:B------:R-:W-:Y:S01]  /*3100*/  IMAD.X R118, R125.reuse, 0x1, R118, P6 ;  /* 0x000000017d767824 */ /* 0x040fe200030e0676 */
[----:B------:R-:W-:Y:S01]  /*3110*/  CS2R R64, SRZ ;  /* 0x0000000000407805 */ /* 0x000fe2000001ff00 */
[C---:B------:R-:W-:Y:S01]  /*3120*/  IMAD.X R121, R125.reuse, 0x1, R121, P3 ;  /* 0x000000017d797824 */ /* 0x040fe200018e0679 */
[----:B------:R-:W-:Y:S01]  /*3130*/  CS2R R66, SRZ ;  /* 0x0000000000427805 */ /* 0x000fe2000001ff00 */
[----:B------:R-:W-:-:S02]  /*3140*/  IMAD.X R123, R125, 0x1, R123, P1 ;  /* 0x000000017d7b7824 */ /* 0x000fc400008e067b */
[----:B------:R-:W-:Y:S02]  /*3150*/  IMAD.X R124, R56, 0x1, R124, P0 ;  /* 0x00000001387c7824 */ /* 0x000fe400000e067c */
[----:B------:R-:W-:Y:S01]  /*3160*/  IMAD.X R125, R125, 0x1, R56, P4 ;  /* 0x000000017d7d7824 */ /* 0x000fe200020e0638 */
[----:B--2---:R-:W-:Y:S01]  /*3170*/  IADD3 R3, P6, PT, R119, UR14, RZ ;  /* 0x0000000e77037c10 */ /* 0x004fe2000ffde0ff */
[C---:B------:R-:W-:Y:S02]  /*3180*/  IMAD.SHL.U32 R56, R139.reuse, 0x40, RZ ;  /* 0x000000408b387824 */ /* 0x040fe400078e00ff */
[----:B------:R-:W-:Y:S01]  /*3190*/  IMAD.SHL.U32 R58, R139, 0x2, RZ ;  /* 0x000000028b3a7824 */ /* 0x000fe200078e00ff */
[----:B------:R-:W-:Y:S01]  /*31a0*/  LEA.HI.X.SX32 R119, R119, UR15, 0x1, P6 ;  /* 0x0000000f77777c11 */ /* 0x000fe2000b0f0eff */
[----:B------:R-:W-:Y:S01]  /*31b0*/  IMAD R60, R138, UR9, RZ ;  /* 0x000000098a3c7c24 */ /* 0x000fe2000f8e02ff */
[----:B------:R-:W-:Y:S01]  /*31c0*/  LOP3.LUT R56, R56, 0x40, RZ, 0xc0, !PT ;  /* 0x0000004038387812 */ /* 0x000fe200078ec0ff */
[----:B------:R-:W-:Y:S01]  /*31d0*/  IMAD R60, R135, UR9, RZ ;  /* 0x00000009873c7c24 */ /* 0x000fe2000f8e02ff */
[----:B------:R0:W-:Y:S01]  /*31e0*/  STL [R1+0x6c], R58 ;  /* 0x00006c3a01007387 */ /* 0x0001e20000100800 */
[----:B------:R-:W-:-:S02]  /*31f0*/  IMAD R60, R81, UR9, RZ ;  /* 0x00000009513c7c24 */ /* 0x000fc4000f8e02ff */
[----:B------:R-:W-:Y:S01]  /*3200*/  IMAD R60, R78, UR9, RZ ;  /* 0x000000094e3c7c24 */ /* 0x000fe2000f8e02ff */
[----:B------:R1:W-:Y:S01]  /*3210*/  STL [R1+0x70], R56 ;  /* 0x0000703801007387 */ /* 0x0003e20000100800 */
[----:B------:R-:W-:Y:S02]  /*3220*/  IMAD R60, R72, UR9, RZ ;  /* 0x00000009483c7c24 */ /* 0x000fe4000f8e02ff */
[----:B------:R-:W-:Y:S02]  /*3230*/  IMAD R60, R61, UR9, RZ ;  /* 0x000000093d3c7c24 */ /* 0x000fe4000f8e02ff */
[----:B0-----:R-:W-:Y:S02]  /*3240*/  IMAD R58, R137, UR9, RZ ;  /* 0x00000009893a7c24 */ /* 0x001fe4000f8e02ff */
[----:B------:R-:W-:Y:S02]  /*3250*/  IMAD R58, R83, UR9, RZ ;  /* 0x00000009533a7c24 */ /* 0x000fe4000f8e02ff */
[----:B-1----:R-:W-:-:S02]  /*3260*/  IMAD R56, R0, UR9, RZ ;  /* 0x0000000900387c24 */ /* 0x002fc4000f8e02ff */
[----:B------:R-:W-:Y:S02]  /*3270*/  IMAD R56, R136, UR9, RZ ;  /* 0x0000000988387c24 */ /* 0x000fe4000f8e02ff */
[----:B------:R-:W-:Y:S02]  /*3280*/  IMAD R56, R82, UR9, RZ ;  /* 0x0000000952387c24 */ /* 0x000fe4000f8e02ff */
[----:B------:R-:W-:Y:S02]  /*3290*/  IMAD R58, R80, UR9, RZ ;  /* 0x00000009503a7c24 */ /* 0x000fe4000f8e02ff */
[----:B------:R-:W-:Y:S02]  /*32a0*/  IMAD R56, R79, UR9, RZ ;  /* 0x000000094f387c24 */ /* 0x000fe4000f8e02ff */
[----:B------:R-:W-:Y:S02]  /*32b0*/  IMAD R58, R76, UR9, RZ ;  /* 0x000000094c3a7c24 */ /* 0x000fe4000f8e02ff */
[----:B------:R-:W-:-:S02]  /*32c0*/  IMAD R56, R74, UR9, RZ ;  /* 0x000000094a387c24 */ /* 0x000fc4000f8e02ff */
[----:B------:R-:W-:Y:S02]  /*32d0*/  IMAD R58, R77, UR9, RZ ;  /* 0x000000094d3a7c24 */ /* 0x000fe4000f8e02ff */
[----:B------:R-:W-:Y:S02]  /*32e0*/  IMAD R56, R75, UR9, RZ ;  /* 0x000000094b387c24 */ /* 0x000fe4000f8e02ff */
[----:B------:R-:W-:Y:S02]  /*32f0*/  IMAD R58, R73, UR9, RZ ;  /* 0x00000009493a7c24 */ /* 0x000fe4000f8e02ff */
[----:B------:R-:W-:Y:S02]  /*3300*/  IMAD R56, R63, UR9, RZ ;  /* 0x000000093f387c24 */ /* 0x000fe4000f8e02ff */
[----:B------:R-:W-:Y:S02]  /*3310*/  IMAD R58, R59, UR9, RZ ;  /* 0x000000093b3a7c24 */ /* 0x000fe4000f8e02ff */
[----:B---34-:R-:W-:-:S07]  /*3320*/  IMAD R56, R57, UR9, RZ ;  /* 0x0000000939387c24 */ /* 0x018fce000f8e02ff */
.L_x_2:
[----:B------:R-:W0:Y:S01]  /*3330*/  LDCU UR4, c[0x0][0x3a8] ;  /* 0x00007500ff0477ac */ /* 0x000e220008000800 */
[C---:B------:R-:W-:Y:S01]  /*3340*/  LOP3.LUT R60, R0.reuse, 0x4, RZ, 0xfc, !PT ;  /* 0x00000004003c7812 */ /* 0x040fe200078efcff */
[----:B------:R-:W2:Y:S01]  /*3350*/  LDL R163, [R1] ;  /* 0x0000000001a37983 */ /* 0x000ea20000100800 */
[C---:B------:R-:W-:Y:S01]  /*3360*/  LOP3.LUT R75, R0.reuse, 0x4, RZ, 0xfc, !PT ;  /* 0x00000004004b7812 */ /* 0x040fe200078efcff */
[----:B------:R-:W1:Y:S01]  /*3370*/  LDCU UR6, c[0x0][0x3a8] ;  /* 0x00007500ff0677ac */ /* 0x000e620008000800 */
[----:B------:R-:W-:Y:S01]  /*3380*/  LOP3.LUT R56, R0, 0x58, RZ, 0xfc, !PT ;  /* 0x0000005800387812 */ /* 0x000fe200078efcff */
[----:B------:R-:W3:Y:S01]  /*3390*/  LDL R161, [R1+0x8] ;  /* 0x0000080001a17983 */ /* 0x000ee20000100800 */
[----:B------:R-:W-:Y:S02]  /*33a0*/  ISETP.GE.AND P3, PT, R60, UR8, PT ;  /* 0x000000083c007c0c */ /* 0x000fe4000bf66270 */
[C---:B------:R-:W-:Y:S01]  /*33b0*/  ISETP.GE.AND P6, PT, R0.reuse, UR8, PT ;  /* 0x0000000800007c0c */ /* 0x040fe2000bfc6270 */
[----:B------:R-:W4:Y:S01]  /*33c0*/  LDL R162, [R1+0x4] ;  /* 0x0000040001a27983 */ /* 0x000f220000100800 */
[----:B------:R-:W-:-:S02]  /*33d0*/  LOP3.LUT R60, R0, 0x8, RZ, 0xfc, !PT ;  /* 0x00000008003c7812 */ /* 0x000fc400078efcff */
[----:B------:R-:W-:Y:S01]  /*33e0*/  LOP3.LUT R57, R0, 0x5c, RZ, 0xfc, !PT ;  /* 0x0000005c00397812 */ /* 0x000fe200078efcff */
[----:B------:R-:W5:Y:S01]  /*33f0*/  LDL R160, [R1+0xc] ;  /* 0x00000c0001a07983 */ /* 0x000f620000100800 */
[----:B------:R-:W-:Y:S02]  /*3400*/  ISETP.GE.AND P2, PT, R56, UR8, PT ;  /* 0x0000000838007c0c */ /* 0x000fe4000bf46270 */
[C---:B------:R-:W-:Y:S01]  /*3410*/  LOP3.LUT R58, R0.reuse, 0x60, RZ, 0xfc, !PT ;  /* 0x00000060003a7812 */ /* 0x040fe200078efcff */
[----:B0-----:R-:W-:Y:S01]  /*3420*/  IMAD R59, R0, UR4, RZ ;  /* 0x00000004003b7c24 */ /* 0x001fe2000f8e02ff */
[----:B------:R-:W0:Y:S01]  /*3430*/  LDCU UR4, c[0x0][0x3a8] ;  /* 0x00007500ff0477ac */ /* 0x000e220008000800 */
[----:B------:R-:W-:Y:S01]  /*3440*/  ISETP.GE.AND P0, PT, R57, UR8, PT ;  /* 0x0000000839007c0c */ /* 0x000fe2000bf06270 */
[----:B------:R-:W2:Y:S01]  /*3450*/  LDL R158, [R1+0x14] ;  /* 0x00001400019e7983 */ /* 0x000ea20000100800 */
[----:B-1----:R-:W-:Y:S01]  /*3460*/  IMAD R75, R75, UR6, RZ ;  /* 0x000000064b4b7c24 */ /* 0x002fe2000f8e02ff */
[----:B------:R-:W1:Y:S01]  /*3470*/  LDCU UR6, c[0x0][0x3a8] ;  /* 0x00007500ff0677ac */ /* 0x000e620008000800 */
[----:B------:R-:W-:Y:S01]  /*3480*/  IADD3 R56, P1, PT, R59, R3, RZ ;  /* 0x000000033b387210 */ /* 0x000fe20007f3e0ff */
[----:B------:R-:W2:Y:S01]  /*3490*/  LDL R159, [R1+0x10] ;  /* 0x00001000019f7983 */ /* 0x000ea20000100800 */
[----:B------:R-:W-:-:S02]  /*34a0*/  PRMT R62, RZ, 0x7610, R62 ;  /* 0x00007610ff3e7816 */ /* 0x000fc4000000003e */
[----:B------:R-:W-:Y:S02]  /*34b0*/  LEA.HI.X.SX32 R57, R59, R119, 0x1, P1 ;  /* 0x000000773b397211 */ /* 0x000fe400008f0eff */
[----:B------:R-:W-:Y:S02]  /*34c0*/  ISETP.GE.AND P1, PT, R58, UR8, PT ;  /* 0x000000083a007c0c */ /* 0x000fe4000bf26270 */
[----:B------:R-:W-:Y:S01]  /*34d0*/  LOP3.LUT R59, R0, 0x8, RZ, 0xfc, !PT ;  /* 0x00000008003b7812 */ /* 0x000fe200078efcff */
[----:B------:R1:W2:Y:S01]  /*34e0*/  @!P6 LDG.E.U8 R62, desc[UR10][R56.64] ;  /* 0x0000000a383ee981 */ /* 0x0002a2000c1e1100 */
[----:B------:R-:W-:Y:S02]  /*34f0*/  IADD3 R58, P4, PT, R75, R3, RZ ;  /* 0x000000034b3a7210 */ /* 0x000fe40007f9e0ff */
[----:B------:R-:W-:Y:S01]  /*3500*/  ISETP.GE.AND P5, PT, R59, UR8, PT ;  /* 0x000000083b007c0c */ /* 0x000fe2000bfa6270 */
[----:B0-----:R-:W-:Y:S01]  /*3510*/  IMAD R60, R60, UR4, RZ ;  /* 0x000000043c3c7c24 */ /* 0x001fe2000f8e02ff */
[----:B------:R-:W0:Y:S01]  /*3520*/  LDCU UR4, c[0x0][0x3a8] ;  /* 0x00007500ff0477ac */ /* 0x000e220008000800 */
[----:B------:R-:W-:-:S02]  /*3530*/  LEA.HI.X.SX32 R59, R75, R119, 0x1, P4 ;  /* 0x000000774b3b7211 */ /* 0x000fc400020f0eff */
[----:B------:R-:W-:Y:S02]  /*3540*/  LOP3.LUT R75, R0, 0xc, RZ, 0xfc, !PT ;  /* 0x0000000c004b7812 */ /* 0x000fe400078efcff */
[----:B-1----:R-:W-:-:S03]  /*3550*/  IADD3 R56, P6, PT, R60, R3, RZ ;  /* 0x000000033c387210 */ /* 0x002fc60007fde0ff */
[----:B------:R-:W-:Y:S01]  /*3560*/  IMAD R75, R75, UR6, RZ ;  /* 0x000000064b4b7c24 */ /* 0x000fe2000f8e02ff */
[----:B------:R-:W-:Y:S01]  /*3570*/  LEA.HI.X.SX32 R57, R60, R119, 0x1, P6 ;  /* 0x000000773c397211 */ /* 0x000fe200030f0eff */
[----:B------:R-:W1:Y:S01]  /*3580*/  LDCU UR6, c[0x0][0x3a8] ;  /* 0x00007500ff0677ac */ /* 0x000e620008000800 */
[----:B------:R-:W-:Y:S02]  /*3590*/  LOP3.LUT R60, R0, 0x10, RZ, 0xfc, !PT ;  /* 0x00000010003c7812 */ /* 0x000fe400078efcff */
[----:B------:R-:W-:Y:S02]  /*35a0*/  PRMT R63, RZ, 0x7610, R63 ;  /* 0x00007610ff3f7816 */ /* 0x000fe4000000003f */
[----:B------:R-:W-:Y:S01]  /*35b0*/  PRMT R72, RZ, 0x7610, R72 ;  /* 0x00007610ff487816 */ /* 0x000fe20000000048 */
[----:B0-----:R-:W-:Y:S01]  /*35c0*/  IMAD R60, R60, UR4, RZ ;  /* 0x000000043c3c7c24 */ /* 0x001fe2000f8e02ff */
[----:B------:R-:W0:Y:S02]  /*35d0*/  LDCU UR4, c[0x0][0x3a8] ;  /* 0x00007500ff0477ac */ /* 0x000e240008000800 */
[----:B------:R1:W2:Y:S01]  /*35e0*/  @!P3 LDG.E.U8 R63, desc[UR10][R58.64] ;  /* 0x0000000a3a3fb981 */ /* 0x0002a2000c1e1100 */
[----:B------:R-:W-:-:S03]  /*35f0*/  LOP3.LUT R61, R0, 0xc, RZ, 0xfc, !PT ;  /* 0x0000000c003d7812 */ /* 0x000fc600078efcff */
[----:B------:R0:W2:Y:S01]  /*3600*/  @!P5 LDG.E.U8 R72, desc[UR10][R56.64] ;  /* 0x0000000a3848d981 */ /* 0x0000a2000c1e1100 */
[----:B------:R-:W-:Y:S02]  /*3610*/  ISETP.GE.AND P4, PT, R61, UR8, PT ;  /* 0x000000083d007c0c */ /* 0x000fe4000bf86270 */
[C---:B-1----:R-:W-:Y:S02]  /*3620*/  IADD3 R58, P3, PT, R75.reuse, R3, RZ ;  /* 0x000000034b3a7210 */ /* 0x042fe40007f7e0ff */
[----:B------:R-:W-:Y:S02]  /*3630*/  LOP3.LUT R61, R0, 0x10, RZ, 0xfc, !PT ;  /* 0x00000010003d7812 */ /* 0x000fe400078efcff */
[----:B------:R-:W-:Y:S02]  /*3640*/  LEA.HI.X.SX32 R59, R75, R119, 0x1, P3 ;  /* 0x000000774b3b7211 */ /* 0x000fe400018f0eff */
[----:B0-----:R-:W-:Y:S02]  /*3650*/  IADD3 R56, P5, PT, R60, R3, RZ ;  /* 0x000000033c387210 */ /* 0x001fe40007fbe0ff */
[----:B------:R-:W-:-:S02]  /*3660*/  LOP3.LUT R75, R0, 0x14, RZ, 0xfc, !PT ;  /* 0x00000014004b7812 */ /* 0x000fc400078efcff */
[----:B------:R-:W-:Y:S02]  /*3670*/  LEA.HI.X.SX32 R57, R60, R119, 0x1, P5 ;  /* 0x000000773c397211 */ /* 0x000fe400028f0eff */
[----:B------:R-:W-:Y:S01]  /*3680*/  ISETP.GE.AND P6, PT, R61, UR8, PT ;  /* 0x000000083d007c0c */ /* 0x000fe2000bfc6270 */
[----:B------:R-:W-:Y:S01]  /*3690*/  IMAD R75, R75, UR6, RZ ;  /* 0x000000064b4b7c24 */ /* 0x000fe2000f8e02ff */
[----:B------:R-:W-:Y:S01]  /*36a0*/  LOP3.LUT R60, R0, 0x18, RZ, 0xfc, !PT ;  /* 0x00000018003c7812 */ /* 0x000fe200078efcff */
[----:B------:R-:W0:Y:S01]  /*36b0*/  LDCU UR6, c[0x0][0x3a8] ;  /* 0x00007500ff0677ac */ /* 0x000e220008000800 */
[----:B------:R-:W-:-:S03]  /*36c0*/  PRMT R73, RZ, 0x7610, R73 ;  /* 0x00007610ff497816 */ /* 0x000fc60000000049 */
[----:B------:R-:W-:Y:S01]  /*36d0*/  IMAD R60, R60, UR4, RZ ;  /* 0x000000043c3c7c24 */ /* 0x000fe2000f8e02ff */
[----:B------:R-:W1:Y:S01]  /*36e0*/  LDCU UR4, c[0x0][0x3a8] ;  /* 0x00007500ff0477ac */ /* 0x000e620008000800 */
[----:B------:R-:W-:Y:S01]  /*36f0*/  PRMT R74, RZ, 0x7610, R74 ;  /* 0x00007610ff4a7816 */ /* 0x000fe2000000004a */
[----:B------:R0:W2:Y:S01]  /*3700*/  @!P4 LDG.E.U8 R73, desc[UR10][R58.64] ;  /* 0x0000000a3a49c981 */ /* 0x0000a2000c1e1100 */
[----:B------:R-:W-:-:S04]  /*3710*/  LOP3.LUT R61, R0, 0x14, RZ, 0xfc, !PT ;  /* 0x00000014003d7812 */ /* 0x000fc800078efcff */
[----:B------:R1:W2:Y:S01]  /*3720*/  @!P6 LDG.E.U8 R74, desc[UR10][R56.64] ;  /* 0x0000000a384ae981 */ /* 0x0002a2000c1e1100 */
[----:B0-----:R-:W-:Y:S02]  /*3730*/  IADD3 R58, P4, PT, R75, R3, RZ ;  /* 0x000000034b3a7210 */ /* 0x001fe40007f9e0ff */
[----:B------:R-:W-:Y:S02]  /*3740*/  ISETP.GE.AND P3, PT, R61, UR8, PT ;  /* 0x000000083d007c0c */ /* 0x000fe4000bf66270 */
[----:B------:R-:W-:Y:S02]  /*3750*/  LEA.HI.X.SX32 R59, R75, R119, 0x1, P4 ;  /* 0x000000774b3b7211 */ /* 0x000fe400020f0eff */
[----:B-1----:R-:W-:Y:S02]  /*3760*/  IADD3 R56, P6, PT, R60, R3, RZ ;  /* 0x000000033c387210 */ /* 0x002fe40007fde0ff */
[C---:B------:R-:W-:Y:S02]  /*3770*/  LOP3.LUT R75, R0.reuse, 0x1c, RZ, 0xfc, !PT ;  /* 0x0000001c004b7812 */ /* 0x040fe400078efcff */
[----:B------:R-:W-:-:S02]  /*3780*/  LOP3.LUT R61, R0, 0x18, RZ, 0xfc, !PT ;  /* 0x00000018003d7812 */ /* 0x000fc400078efcff */
[----:B------:R-:W-:Y:S01]  /*3790*/  LEA.HI.X.SX32 R57, R60, R119, 0x1, P6 ;  /* 0x000000773c397211 */ /* 0x000fe200030f0eff */
[----:B------:R-:W-:Y:S01]  /*37a0*/  IMAD R75, R75, UR6, RZ ;  /* 0x000000064b4b7c24 */ /* 0x000fe2000f8e02ff */
[----:B------:R-:W-:Y:S01]  /*37b0*/  ISETP.GE.AND P5, PT, R61, UR8, PT ;  /* 0x000000083d007c0c */ /* 0x000fe2000bfa6270 */
[----:B------:R-:W0:Y:S01]  /*37c0*/  LDCU UR6, c[0x0][0x3a8] ;  /* 0x00007500ff0677ac */ /* 0x000e220008000800 */
[----:B------:R-:W-:Y:S02]  /*37d0*/  LOP3.LUT R60, R0, 0x20, RZ, 0xfc, !PT ;  /* 0x00000020003c7812 */ /* 0x000fe400078efcff */
        /* <DEDUP_REMOVED lines=76> */
[----:B------:R0:W3:Y:S01]  /*3ca0*/  @!P6 LDG.E.U8 R136, desc[UR10][R58.64] ;  /* 0x0000000a3a88e981 */ /* 0x0000e2000c1e1100 */
[----:B------:R-:W-:-:S04]  /*3cb0*/  LOP3.LUT R61, R0, 0x40, RZ, 0xfc, !PT ;  /* 0x00000040003d7812 */ /* 0x000fc800078efcff */
[----:B------:R-:W-:Y:S01]  /*3cc0*/  ISETP.GE.AND P5, PT, R61, UR8, PT ;  /* 0x000000083d007c0c */ /* 0x000fe2000bfa6270 */
[----:B------:R1:W4:Y:S01]  /*3cd0*/  @!P4 LDG.E.U8 R135, desc[UR10][R56.64] ;  /* 0x0000000a3887c981 */ /* 0x000322000c1e1100 */
[C---:B0-----:R-:W-:Y:S02]  /*3ce0*/  IADD3 R58, P6, PT, R75.reuse, R3, RZ ;  /* 0x000000034b3a7210 */ /* 0x041fe40007fde0ff */
[----:B------:R-:W-:Y:S02]  /*3cf0*/  LOP3.LUT R61, R0, 0x44, RZ, 0xfc, !PT ;  /* 0x00000044003d7812 */ /* 0x000fe400078efcff */
[----:B------:R-:W-:Y:S02]  /*3d00*/  LEA.HI.X.SX32 R59, R75, R119, 0x1, P6 ;  /* 0x000000774b3b7211 */ /* 0x000fe400030f0eff */
[----:B-1----:R-:W-:Y:S02]  /*3d10*/  IADD3 R56, P4, PT, R60, R3, RZ ;  /* 0x000000033c387210 */ /* 0x002fe40007f9e0ff */
[----:B------:R-:W-:-:S02]  /*3d20*/  LOP3.LUT R75, R0, 0x48, RZ, 0xfc, !PT ;  /* 0x00000048004b7812 */ /* 0x000fc400078efcff */
[----:B------:R-:W-:Y:S02]  /*3d30*/  ISETP.GE.AND P3, PT, R61, UR8, PT ;  /* 0x000000083d007c0c */ /* 0x000fe4000bf66270 */
[----:B------:R-:W-:Y:S01]  /*3d40*/  LEA.HI.X.SX32 R57, R60, R119, 0x1, P4 ;  /* 0x000000773c397211 */ /* 0x000fe200020f0eff */
[----:B------:R-:W-:Y:S01]  /*3d50*/  IMAD R75, R75, UR6, RZ ;  /* 0x000000064b4b7c24 */ /* 0x000fe2000f8e02ff */
[C---:B------:R-:W-:Y:S01]  /*3d60*/  LOP3.LUT R61, R0.reuse, 0x48, RZ, 0xfc, !PT ;  /* 0x00000048003d7812 */ /* 0x040fe200078efcff */
[----:B------:R-:W0:Y:S01]  /*3d70*/  LDCU UR6, c[0x0][0x3a8] ;  /* 0x00007500ff0677ac */ /* 0x000e220008000800 */
[----:B------:R-:W-:Y:S02]  /*3d80*/  LOP3.LUT R60, R0, 0x4c, RZ, 0xfc, !PT ;  /* 0x0000004c003c7812 */ /* 0x000fe400078efcff */
[----:B------:R-:W-:Y:S02]  /*3d90*/  PRMT R140, RZ, 0x7610, R140 ;  /* 0x00007610ff8c7816 */ /* 0x000fe4000000008c */
[----:B------:R-:W-:Y:S01]  /*3da0*/  ISETP.GE.AND P6, PT, R61, UR8, PT ;  /* 0x000000083d007c0c */ /* 0x000fe2000bfc6270 */
[----:B------:R-:W-:Y:S01]  /*3db0*/  IMAD R60, R60, UR4, RZ ;  /* 0x000000043c3c7c24 */ /* 0x000fe2000f8e02ff */
[----:B------:R-:W-:Y:S01]  /*3dc0*/  LOP3.LUT R61, R0, 0x4c, RZ, 0xfc, !PT ;  /* 0x0000004c003d7812 */ /* 0x000fe200078efcff */
[----:B------:R-:W1:Y:S01]  /*3dd0*/  LDCU UR4, c[0x0][0x3a8] ;  /* 0x00007500ff0477ac */ /* 0x000e620008000800 */
[----:B------:R-:W-:Y:S01]  /*3de0*/  PRMT R138, RZ, 0x7610, R138 ;  /* 0x00007610ff8a7816 */ /* 0x000fe2000000008a */
[----:B------:R0:W4:Y:S01]  /*3df0*/  @!P5 LDG.E.U8 R140, desc[UR10][R58.64] ;  /* 0x0000000a3a8cd981 */ /* 0x000122000c1e1100 */
[----:B------:R-:W-:-:S02]  /*3e00*/  ISETP.GE.AND P4, PT, R61, UR8, PT ;  /* 0x000000083d007c0c */ /* 0x000fc4000bf86270 */
[----:B------:R-:W-:Y:S02]  /*3e10*/  LOP3.LUT R61, R0, 0x50, RZ, 0xfc, !PT ;  /* 0x00000050003d7812 */ /* 0x000fe400078efcff */
[----:B------:R1:W5:Y:S01]  /*3e20*/  @!P3 LDG.E.U8 R138, desc[UR10][R56.64] ;  /* 0x0000000a388ab981 */ /* 0x000362000c1e1100 */
[----:B0-----:R-:W-:-:S04]  /*3e30*/  IADD3 R58, P5, PT, R75, R3, RZ ;  /* 0x000000034b3a7210 */ /* 0x001fc80007fbe0ff */
[----:B------:R-:W-:Y:S02]  /*3e40*/  LEA.HI.X.SX32 R59, R75, R119, 0x1, P5 ;  /* 0x000000774b3b7211 */ /* 0x000fe400028f0eff */
[----:B-1----:R-:W-:Y:S02]  /*3e50*/  IADD3 R56, P3, PT, R60, R3, RZ ;  /* 0x000000033c387210 */ /* 0x002fe40007f7e0ff */
[----:B------:R-:W-:Y:S02]  /*3e60*/  LOP3.LUT R75, R0, 0x50, RZ, 0xfc, !PT ;  /* 0x00000050004b7812 */ /* 0x000fe400078efcff */
[----:B------:R-:W-:Y:S02]  /*3e70*/  PRMT R137, RZ, 0x7610, R137 ;  /* 0x00007610ff897816 */ /* 0x000fe40000000089 */
[----:B------:R-:W-:Y:S02]  /*3e80*/  PRMT R139, RZ, 0x7610, R139 ;  /* 0x00007610ff8b7816 */ /* 0x000fe4000000008b */
[----:B------:R-:W-:Y:S01]  /*3e90*/  LEA.HI.X.SX32 R57, R60, R119, 0x1, P3 ;  /* 0x000000773c397211 */ /* 0x000fe200018f0eff */
[----:B------:R-:W-:Y:S01]  /*3ea0*/  IMAD R75, R75, UR6, RZ ;  /* 0x000000064b4b7c24 */ /* 0x000fe2000f8e02ff */
[----:B------:R-:W-:-:S02]  /*3eb0*/  ISETP.GE.AND P5, PT, R61, UR8, PT ;  /* 0x000000083d007c0c */ /* 0x000fc4000bfa6270 */
[----:B------:R-:W-:Y:S01]  /*3ec0*/  LOP3.LUT R61, R0, 0x54, RZ, 0xfc, !PT ;  /* 0x00000054003d7812 */ /* 0x000fe200078efcff */
[----:B------:R-:W5:Y:S03]  /*3ed0*/  @!P4 LDG.E.U8 R137, desc[UR10][R56.64] ;  /* 0x0000000a3889c981 */ /* 0x000f66000c1e1100 */
[C---:B------:R-:W-:Y:S01]  /*3ee0*/  ISETP.GE.AND P4, PT, R61.reuse, UR8, PT ;  /* 0x000000083d007c0c */ /* 0x040fe2000bf86270 */
[----:B------:R0:W5:Y:S01]  /*3ef0*/  @!P6 LDG.E.U8 R139, desc[UR10][R58.64] ;  /* 0x0000000a3a8be981 */ /* 0x000162000c1e1100 */
[----:B------:R-:W-:Y:S01]  /*3f00*/  IMAD R61, R61, UR4, RZ ;  /* 0x000000043d3d7c24 */ /* 0x000fe2000f8e02ff */
[----:B------:R-:W-:Y:S02]  /*3f10*/  PRMT R142, RZ, 0x7610, R142 ;  /* 0x00007610ff8e7816 */ /* 0x000fe4000000008e */
[-C--:B0-----:R-:W-:Y:S02]  /*3f20*/  IADD3 R58, P3, PT, R75, R3.reuse, RZ ;  /* 0x000000034b3a7210 */ /* 0x081fe40007f7e0ff */
[----:B------:R-:W-:-:S02]  /*3f30*/  IADD3 R56, P6, PT, R61, R3, RZ ;  /* 0x000000033d387210 */ /* 0x000fc40007fde0ff */
[-C--:B------:R-:W-:Y:S02]  /*3f40*/  LEA.HI.X.SX32 R59, R75, R119.reuse, 0x1, P3 ;  /* 0x000000774b3b7211 */ /* 0x080fe400018f0eff */
[----:B------:R-:W-:Y:S02]  /*3f50*/  PRMT R144, RZ, 0x7610, R144 ;  /* 0x00007610ff907816 */ /* 0x000fe40000000090 */
[----:B------:R-:W-:Y:S01]  /*3f60*/  LEA.HI.X.SX32 R57, R61, R119, 0x1, P6 ;  /* 0x000000773d397211 */ /* 0x000fe200030f0eff */
[----:B------:R0:W5:Y:S01]  /*3f70*/  @!P5 LDG.E.U8 R142, desc[UR10][R58.64] ;  /* 0x0000000a3a8ed981 */ /* 0x000162000c1e1100 */
[----:B------:R-:W-:Y:S02]  /*3f80*/  LOP3.LUT R60, R0, 0x64, RZ, 0xfc, !PT ;  /* 0x00000064003c7812 */ /* 0x000fe400078efcff */
[----:B------:R-:W-:Y:S01]  /*3f90*/  PRMT R141, RZ, 0x7610, R141 ;  /* 0x00007610ff8d7816 */ /* 0x000fe2000000008d */
[----:B------:R1:W5:Y:S01]  /*3fa0*/  @!P4 LDG.E.U8 R144, desc[UR10][R56.64] ;  /* 0x0000000a3890c981 */ /* 0x000362000c1e1100 */
[----:B0-----:R-:W-:-:S02]  /*3fb0*/  IADD3 R58, P6, PT, R134, R3, RZ ;  /* 0x00000003863a7210 */ /* 0x001fc40007fde0ff */
[----:B------:R-:W-:Y:S02]  /*3fc0*/  ISETP.GE.AND P3, PT, R60, UR8, PT ;  /* 0x000000083c007c0c */ /* 0x000fe4000bf66270 */
[----:B------:R-:W-:Y:S02]  /*3fd0*/  LEA.HI.X.SX32 R59, R134, R119, 0x1, P6 ;  /* 0x00000077863b7211 */ /* 0x000fe400030f0eff */
[C---:B-1----:R-:W-:Y:S02]  /*3fe0*/  IADD3 R56, P6, PT, R133.reuse, R3, RZ ;  /* 0x0000000385387210 */ /* 0x042fe40007fde0ff */
[----:B------:R-:W-:Y:S01]  /*3ff0*/  LOP3.LUT R60, R0, 0x68, RZ, 0xfc, !PT ;  /* 0x00000068003c7812 */ /* 0x000fe200078efcff */
[----:B------:R0:W5:Y:S01]  /*4000*/  @!P2 LDG.E.U8 R141, desc[UR10][R58.64] ;  /* 0x0000000a3a8da981 */ /* 0x000162000c1e1100 */
[----:B------:R-:W-:Y:S02]  /*4010*/  LEA.HI.X.SX32 R57, R133, R119, 0x1, P6 ;  /* 0x0000007785397211 */ /* 0x000fe400030f0eff */
[----:B------:R-:W-:-:S02]  /*4020*/  ISETP.GE.AND P5, PT, R60, UR8, PT ;  /* 0x000000083c007c0c */ /* 0x000fc4000bfa6270 */
[----:B------:R-:W-:Y:S02]  /*4030*/  LOP3.LUT R60, R0, 0x6c, RZ, 0xfc, !PT ;  /* 0x0000006c003c7812 */ /* 0x000fe400078efcff */
[----:B------:R-:W-:Y:S02]  /*4040*/  PRMT R143, RZ, 0x7610, R143 ;  /* 0x00007610ff8f7816 */ /* 0x000fe4000000008f */
[C---:B0-----:R-:W-:Y:S02]  /*4050*/  IADD3 R58, P6, PT, R132.reuse, R3, RZ ;  /* 0x00000003843a7210 */ /* 0x041fe40007fde0ff */
[----:B------:R-:W-:Y:S02]  /*4060*/  PRMT R146, RZ, 0x7610, R146 ;  /* 0x00007610ff927816 */ /* 0x000fe40000000092 */
[----:B------:R0:W5:Y:S01]  /*4070*/  @!P0 LDG.E.U8 R143, desc[UR10][R56.64] ;  /* 0x0000000a388f8981 */ /* 0x000162000c1e1100 */
[----:B------:R-:W-:Y:S02]  /*4080*/  LEA.HI.X.SX32 R59, R132, R119, 0x1, P6 ;  /* 0x00000077843b7211 */ /* 0x000fe400030f0eff */
[----:B------:R-:W-:-:S02]  /*4090*/  ISETP.GE.AND P4, PT, R60, UR8, PT ;  /* 0x000000083c007c0c */ /* 0x000fc4000bf86270 */
[----:B------:R-:W-:Y:S01]  /*40a0*/  LOP3.LUT R60, R0, 0x70, RZ, 0xfc, !PT ;  /* 0x00000070003c7812 */ /* 0x000fe200078efcff */
[----:B------:R1:W5:Y:S01]  /*40b0*/  @!P1 LDG.E.U8 R146, desc[UR10][R58.64] ;  /* 0x0000000a3a929981 */ /* 0x000362000c1e1100 */
[----:B------:R-:W-:Y:S02]  /*40c0*/  PRMT R148, RZ, 0x7610, R148 ;  /* 0x00007610ff947816 */ /* 0x000fe40000000094 */
[----:B------:R-:W-:Y:S02]  /*40d0*/  ISETP.GE.AND P2, PT, R60, UR8, PT ;  /* 0x000000083c007c0c */ /* 0x000fe4000bf46270 */
[-C--:B0-----:R-:W-:Y:S02]  /*40e0*/  IADD3 R56, P6, PT, R131, R3.reuse, RZ ;  /* 0x0000000383387210 */ /* 0x081fe40007fde0ff */
[----:B------:R-:W-:Y:S02]  /*40f0*/  LOP3.LUT R60, R0, 0x74, RZ, 0xfc, !PT ;  /* 0x00000074003c7812 */ /* 0x000fe400078efcff */
[----:B-1----:R-:W-:-:S02]  /*4100*/  IADD3 R58, P1, PT, R130, R3, RZ ;  /* 0x00000003823a7210 */ /* 0x002fc40007f3e0ff */
[----:B------:R-:W-:Y:S02]  /*4110*/  PRMT R147, RZ, 0x7610, R147 ;  /* 0x00007610ff937816 */ /* 0x000fe40000000093 */
[-C--:B------:R-:W-:Y:S02]  /*4120*/  LEA.HI.X.SX32 R57, R131, R119.reuse, 0x1, P6 ;  /* 0x0000007783397211 */ /* 0x080fe400030f0eff */
[----:B------:R-:W-:Y:S02]  /*4130*/  LEA.HI.X.SX32 R59, R130, R119, 0x1, P1 ;  /* 0x00000077823b7211 */ /* 0x000fe400008f0eff */
[----:B------:R-:W-:Y:S01]  /*4140*/  ISETP.GE.AND P0, PT, R60, UR8, PT ;  /* 0x000000083c007c0c */ /* 0x000fe2000bf06270 */
[----:B------:R0:W5:Y:S04]  /*4150*/  @!P3 LDG.E.U8 R148, desc[UR10][R56.64] ;  /* 0x0000000a3894b981 */ /* 0x000168000c1e1100 */
[----:B------:R1:W5:Y:S01]  /*4160*/  @!P5 LDG.E.U8 R147, desc[UR10][R58.64] ;  /* 0x0000000a3a93d981 */ /* 0x000362000c1e1100 */
[----:B------:R-:W-:-:S02]  /*4170*/  PRMT R150, RZ, 0x7610, R150 ;  /* 0x00007610ff967816 */ /* 0x000fc40000000096 */
[----:B------:R-:W-:Y:S02]  /*4180*/  PRMT R152, RZ, 0x7610, R152 ;  /* 0x00007610ff987816 */ /* 0x000fe40000000098 */
[CC--:B0-----:R-:W-:Y:S02]  /*4190*/  IADD3 R56, P5, PT, R128.reuse, R3.reuse, RZ ;  /* 0x0000000380387210 */ /* 0x0c1fe40007fbe0ff */
[C---:B-1----:R-:W-:Y:S02]  /*41a0*/  IADD3 R58, P3, PT, R127.reuse, R3, RZ ;  /* 0x000000037f3a7210 */ /* 0x042fe40007f7e0ff */
[-C--:B------:R-:W-:Y:S02]  /*41b0*/  LEA.HI.X.SX32 R57, R128, R119.reuse, 0x1, P5 ;  /* 0x0000007780397211 */ /* 0x080fe400028f0eff */
[----:B------:R-:W-:-:S03]  /*41c0*/  LEA.HI.X.SX32 R59, R127, R119, 0x1, P3 ;  /* 0x000000777f3b7211 */ /* 0x000fc600018f0eff */
[----:B------:R0:W5:Y:S04]  /*41d0*/  @!P2 LDG.E.U8 R150, desc[UR10][R56.64] ;  /* 0x0000000a3896a981 */ /* 0x000168000c1e1100 */
[----:B------:R1:W5:Y:S01]  /*41e0*/  @!P0 LDG.E.U8 R152, desc[UR10][R58.64] ;  /* 0x0000000a3a988981 */ /* 0x000362000c1e1100 */
[----:B------:R-:W1:Y:S01]  /*41f0*/  S2R R157, SR_TID.X ;  /* 0x00000000009d7919 */ /* 0x000e620000002100 */
[----:B------:R-:W-:-:S04]  /*4200*/  LOP3.LUT R60, R0, 0x78, RZ, 0xfc, !PT ;  /* 0x00000078003c7812 */ /* 0x000fc800078efcff */
[----:B------:R-:W-:Y:S02]  /*4210*/  ISETP.GE.AND P6, PT, R60, UR8, PT ;  /* 0x000000083c007c0c */ /* 0x000fe4000bfc6270 */
[----:B------:R-:W-:Y:S02]  /*4220*/  PRMT R145, RZ, 0x7610, R145 ;  /* 0x00007610ff917816 */ /* 0x000fe40000000091 */
[----:B0-----:R-:W-:-:S04]  /*4230*/  IADD3 R56, P0, PT, R129, R3, RZ ;  /* 0x0000000381387210 */ /* 0x001fc80007f1e0ff */
[----:B------:R-:W-:Y:S02]  /*4240*/  LEA.HI.X.SX32 R57, R129, R119, 0x1, P0 ;  /* 0x0000007781397211 */ /* 0x000fe400000f0eff */
[----:B-1----:R-:W-:-:S04]  /*4250*/  LEA.HI R60, R157, 0x3c, RZ, 0x1c ;  /* 0x0000003c9d3c7811 */ /* 0x002fc800078fe0ff */
[C---:B------:R-:W-:Y:S01]  /*4260*/  ISETP.GE.AND P1, PT, R60.reuse, UR8, PT ;  /* 0x000000083c007c0c */ /* 0x040fe2000bf26270 */
[----:B------:R-:W-:Y:S01]  /*4270*/  IMAD R154, R60, UR16, RZ ;  /* 0x000000103c9a7c24 */ /* 0x000fe2000f8e02ff */
[----:B------:R-:W-:-:S04]  /*4280*/  LEA.HI R75, R157, 0x7c, RZ, 0x1c ;  /* 0x0000007c9d4b7811 */ /* 0x000fc800078fe0ff */
[C---:B------:R-:W-:Y:S02]  /*4290*/  IADD3 R60, P5, PT, R154.reuse, R3, RZ ;  /* 0x000000039a3c7210 */ /* 0x040fe40007fbe0ff */
[C---:B------:R-:W-:Y:S02]  /*42a0*/  ISETP.GE.AND P2, PT, R75.reuse, UR8, PT ;  /* 0x000000084b007c0c */ /* 0x040fe4000bf46270 */
[----:B------:R-:W-:Y:S01]  /*42b0*/  LEA.HI.X.SX32 R61, R154, R119, 0x1, P5 ;  /* 0x000000779a3d7211 */ /* 0x000fe200028f0eff */
[----:B------:R-:W-:-:S04]  /*42c0*/  IMAD R154, R75, UR16, RZ ;  /* 0x000000104b9a7c24 */ /* 0x000fc8000f8e02ff */
[----:B------:R0:W5:Y:S01]  /*42d0*/  @!P1 LDG.E.U8 R145, desc[UR10][R60.64] ;  /* 0x0000000a3c919981 */ /* 0x000162000c1e1100 */
[-C--:B------:R-:W-:Y:S02]  /*42e0*/  IADD3 R58, P1, PT, R126, R3.reuse, RZ ;  /* 0x000000037e3a7210 */ /* 0x080fe40007f3e0ff */
[----:B------:R-:W-:Y:S02]  /*42f0*/  PRMT R149, RZ, 0x7610, R149 ;  /* 0x00007610ff957816 */ /* 0x000fe40000000095 */
[----:B------:R-:W-:Y:S02]  /*4300*/  PRMT R151, RZ, 0x7610, R151 ;  /* 0x00007610ff977816 */ /* 0x000fe40000000097 */
[----:B------:R-:W-:Y:S02]  /*4310*/  PRMT R153, RZ, 0x7610, R153 ;  /* 0x00007610ff997816 */ /* 0x000fe40000000099 */
[----:B0-----:R-:W-:Y:S01]  /*4320*/  IADD3 R60, P0, PT, R154, R3, RZ ;  /* 0x000000039a3c7210 */ /* 0x001fe20007f1e0ff */
[----:B------:R-:W5:Y:S01]  /*4330*/  @!P4 LDG.E.U8 R149, desc[UR10][R56.64] ;  /* 0x0000000a3895c981 */ /* 0x000f62000c1e1100 */
[----:B------:R-:W-:-:S02]  /*4340*/  LEA.HI.X.SX32 R59, R126, R119, 0x1, P1 ;  /* 0x000000777e3b7211 */ /* 0x000fc400008f0eff */
[----:B------:R-:W-:-:S03]  /*4350*/  LEA.HI.X.SX32 R61, R154, R119, 0x1, P0 ;  /* 0x000000779a3d7211 */ /* 0x000fc600000f0eff */
[----:B------:R0:W5:Y:S04]  /*4360*/  @!P6 LDG.E.U8 R151, desc[UR10][R58.64] ;  /* 0x0000000a3a97e981 */ /* 0x000168000c1e1100 */
[----:B------:R1:W5:Y:S01]  /*4370*/  @!P2 LDG.E.U8 R153, desc[UR10][R60.64] ;  /* 0x0000000a3c99a981 */ /* 0x000362000c1e1100 */
[----:B------:R-:W1:Y:S01]  /*4380*/  S2UR UR6, SR_CgaCtaId ;  /* 0x00000000000679c3 */ /* 0x000e620000008800 */
[----:B------:R-:W-:Y:S01]  /*4390*/  UMOV UR4, 0x400 ;  /* 0x0000040000047882 */ /* 0x000fe20000000000 */
[----:B------:R-:W-:-:S04]  /*43a0*/  LOP3.LUT R75, R157, 0x3f, RZ, 0xc0, !PT ;  /* 0x0000003f9d4b7812 */ /* 0x000fc800078ec0ff */
[C---:B0-----:R-:W-:Y:S01]  /*43b0*/  LOP3.LUT R58, R75.reuse, 0x8, RZ, 0x3c, !PT ;  /* 0x000000084b3a7812 */ /* 0x041fe200078e3cff */
[----:B-1----:R-:W-:Y:S01]  /*43c0*/  ULEA UR4, UR6, UR4, 0x18 ;  /* 0x0000000406047291 */ /* 0x002fe2000f8ec0ff */
[----:B------:R-:W-:Y:S08]  /*43d0*/  BAR.SYNC.DEFER_BLOCKING 0x0 ;  /* 0x0000000000007b1d */ /* 0x000ff00000010000 */
[----:B--2---:R-:W-:Y:S04]  /*43e0*/  STS.U8 [R75+UR4], R62 ;  /* 0x0000003e4b007988 */ /* 0x004fe80008000004 */
[----:B------:R-:W-:Y:S04]  /*43f0*/  STS.U8 [R75+UR4+0x40], R63 ;  /* 0x0000403f4b007988 */ /* 0x000fe80008000004 */
[----:B------:R-:W-:Y:S04]  /*4400*/  STS.U8 [R75+UR4+0x100], R74 ;  /* 0x0001004a4b007988 */ /* 0x000fe80008000004 */
[----:B------:R-:W-:Y:S04]  /*4410*/  STS.U8 [R75+UR4+0x140], R76 ;  /* 0x0001404c4b007988 */ /* 0x000fe80008000004 */
[----:B------:R-:W-:Y:S04]  /*4420*/  STS.U8 [R75+UR4+0x200], R79 ;  /* 0x0002004f4b007988 */ /* 0x000fe80008000004 */
[----:B------:R-:W-:Y:S04]  /*4430*/  STS.U8 [R75+UR4+0x240], R80 ;  /* 0x000240504b007988 */ /* 0x000fe80008000004 */
[----:B------:R-:W-:Y:S04]  /*4440*/  STS.U8 [R75+UR4+0x300], R82 ;  /* 0x000300524b007988 */ /* 0x000fe80008000004 */
[----:B---3--:R0:W-:Y:S04]  /*4450*/  STS.U8 [R75+UR4+0x340], R136 ;  /* 0x000340884b007988 */ /* 0x0081e80008000004 */
[----:B0-----:R-:W2:Y:S04]  /*4460*/  LDL R136, [R1+0x20] ;  /* 0x0000200001887983 */ /* 0x001ea80000100800 */
[----:B----4-:R-:W-:Y:S04]  /*4470*/  STS.U8 [R75+UR4+0x400], R140 ;  /* 0x0004008c4b007988 */ /* 0x010fe80008000004 */
[----:B-----5:R0:W-:Y:S04]  /*4480*/  STS.U8 [R75+UR4+0x440], R138 ;  /* 0x0004408a4b007988 */ /* 0x0201e80008000004 */
[----:B------:R-:W-:Y:S04]  /*4490*/  STS.U8 [R75+UR4+0x500], R142 ;  /* 0x0005008e4b007988 */ /* 0x000fe80008000004 */
[----:B------:R-:W-:Y:S04]  /*44a0*/  STS.U8 [R75+UR4+0x540], R144 ;  /* 0x000540904b007988 */ /* 0x000fe80008000004 */
[----:B0-----:R-:W3:Y:S04]  /*44b0*/  LDL R138, [R1+0x18] ;  /* 0x00001800018a7983 */ /* 0x001ee80000100800 */
[----:B------:R-:W-:Y:S04]  /*44c0*/  STS.U8 [R75+UR4+0x600], R146 ;  /* 0x000600924b007988 */ /* 0x000fe80008000004 */
[----:B------:R-:W-:Y:S04]  /*44d0*/  STS.U8 [R75+UR4+0x640], R148 ;  /* 0x000640944b007988 */ /* 0x000fe80008000004 */
[----:B------:R-:W-:Y:S04]  /*44e0*/  STS.U8 [R75+UR4+0x700], R150 ;  /* 0x000700964b007988 */ /* 0x000fe80008000004 */
[----:B------:R-:W-:Y:S04]  /*44f0*/  STS.U8 [R75+UR4+0x740], R152 ;  /* 0x000740984b007988 */ /* 0x000fe80008000004 */
[----:B------:R0:W-:Y:S04]  /*4500*/  STS.U8 [R58+UR4+0x4c0], R137 ;  /* 0x0004c0893a007988 */ /* 0x0001e80008000004 */
[----:B------:R1:W-:Y:S01]  /*4510*/  STS.U8 [R58+UR4+0x380], R135 ;  /* 0x000380873a007988 */ /* 0x0003e20008000004 */
[----:B------:R-:W-:-:S02]  /*4520*/  LOP3.LUT R154, R75, 0x40, RZ, 0xfc, !PT ;  /* 0x000000404b9a7812 */ /* 0x000fc400078efcff */
[C---:B------:R-:W-:Y:S01]  /*4530*/  IADD3 RZ, P1, PT, R51.reuse, UR12, RZ ;  /* 0x0000000c33ff7c10 */ /* 0x040fe2000ff3e0ff */
[----:B------:R-:W-:Y:S01]  /*4540*/  VIADD R56, R51, UR12 ;  /* 0x0000000c33387c36 */ /* 0x000fe20008000000 */
[----:B------:R-:W-:Y:S01]  /*4550*/  PRMT R60, RZ, 0x7610, R60 ;  /* 0x00007610ff3c7816 */ /* 0x000fe2000000003c */
[----:B0-----:R-:W4:Y:S04]  /*4560*/  LDL R137, [R1+0x1c] ;  /* 0x00001c0001897983 */ /* 0x001f280000100800 */
[----:B-1----:R-:W5:Y:S04]  /*4570*/  LDL R135, [R1+0x2c] ;  /* 0x00002c0001877983 */ /* 0x002f680000100800 */
[----:B------:R-:W-:Y:S04]  /*4580*/  STS.U8 [R58+UR4+0x80], R72 ;  /* 0x000080483a007988 */ /* 0x000fe80008000004 */
[----:B------:R0:W-:Y:S04]  /*4590*/  STS.U8 [R58+UR4+0xc0], R73 ;  /* 0x0000c0493a007988 */ /* 0x0001e80008000004 */
[----:B------:R-:W-:Y:S04]  /*45a0*/  STS.U8 [R58+UR4+0x180], R77 ;  /* 0x0001804d3a007988 */ /* 0x000fe80008000004 */
        /* <DEDUP_REMOVED lines=8> */
[----:B------:R-:W-:Y:S01]  /*4630*/  STS.U8 [R58+UR4+0x6c0], R149 ;  /* 0x0006c0953a007988 */ /* 0x000fe20008000004 */
[----:B------:R-:W-:-:S02]  /*4640*/  IADD3 RZ, P4, PT, R49, UR12, RZ ;  /* 0x0000000c31ff7c10 */ /* 0x000fc4000ff9e0ff */
[----:B------:R-:W-:Y:S02]  /*4650*/  IADD3 RZ, P3, PT, R47, UR12, RZ ;  /* 0x0000000c2fff7c10 */ /* 0x000fe4000ff7e0ff */
[----:B------:R-:W-:Y:S01]  /*4660*/  IADD3 RZ, P2, PT, R45, UR12, RZ ;  /* 0x0000000c2dff7c10 */ /* 0x000fe2000ff5e0ff */
[----:B------:R-:W-:Y:S04]  /*4670*/  STS.U8 [R58+UR4+0x780], R151 ;  /* 0x000780973a007988 */ /* 0x000fe80008000004 */
[----:B------:R1:W-:Y:S01]  /*4680*/  STS.U8 [R58+UR4+0x7c0], R153 ;  /* 0x0007c0993a007988 */ /* 0x0003e20008000004 */
[----:B------:R-:W-:Y:S02]  /*4690*/  ISETP.GE.AND P0, PT, R154, UR8, PT ;  /* 0x000000089a007c0c */ /* 0x000fe4000bf06270 */
[----:B------:R-:W-:Y:S01]  /*46a0*/  IADD3.X R57, PT, PT, R92, UR13, RZ, P1, !PT ;  /* 0x0000000d5c397c10 */ /* 0x000fe20008ffe4ff */
[----:B------:R-:W-:Y:S01]  /*46b0*/  BAR.SYNC.DEFER_BLOCKING 0x0 ;  /* 0x0000000000007b1d */ /* 0x000fe20000010000 */
[----:B------:R-:W-:-:S02]  /*46c0*/  ISETP.GE.AND P1, PT, R75, UR8, PT ;  /* 0x000000084b007c0c */ /* 0x000fc4000bf26270 */
[----:B0-----:R-:W-:Y:S01]  /*46d0*/  PRMT R73, RZ, 0x7610, R73 ;  /* 0x00007610ff497816 */ /* 0x001fe20000000049 */
[----:B------:R-:W-:Y:S01]  /*46e0*/  VIADD R62, R47, UR12 ;  /* 0x0000000c2f3e7c36 */ /* 0x000fe20008000000 */
[----:B------:R-:W-:Y:S01]  /*46f0*/  PRMT R72, RZ, 0x7610, R72 ;  /* 0x00007610ff487816 */ /* 0x000fe20000000048 */
[----:B------:R-:W-:Y:S01]  /*4700*/  VIADD R76, R45, UR12 ;  /* 0x0000000c2d4c7c36 */ /* 0x000fe20008000000 */
[----:B-1----:R-:W-:Y:S01]  /*4710*/  PRMT R58, RZ, 0x7610, R58 ;  /* 0x00007610ff3a7816 */ /* 0x002fe2000000003a */
[----:B------:R-:W-:Y:S01]  /*4720*/  VIADD R80, R42, UR12 ;  /* 0x0000000c2a507c36 */ /* 0x000fe20008000000 */
[----:B------:R-:W-:Y:S01]  /*4730*/  IADD3.X R63, PT, PT, R88, UR13, RZ, P3, !PT ;  /* 0x0000000d583f7c10 */ /* 0x000fe20009ffe4ff */
[----:B------:R-:W-:Y:S01]  /*4740*/  VIADD R78, R43, UR12 ;  /* 0x0000000c2b4e7c36 */ /* 0x000fe20008000000 */
[----:B------:R-:W-:Y:S01]  /*4750*/  IADD3.X R77, PT, PT, R86, UR13, RZ, P2, !PT ;  /* 0x0000000d564d7c10 */ /* 0x000fe200097fe4ff */
[----:B------:R-:W5:Y:S01]  /*4760*/  LDL R140, [R1+0x24] ;  /* 0x00002400018c7983 */ /* 0x000f620000100800 */
[----:B------:R-:W-:-:S02]  /*4770*/  IADD3 RZ, P2, PT, R42, UR12, RZ ;  /* 0x0000000c2aff7c10 */ /* 0x000fc4000ff5e0ff */
[----:B------:R-:W-:Y:S01]  /*4780*/  IADD3 RZ, P3, PT, R43, UR12, RZ ;  /* 0x0000000c2bff7c10 */ /* 0x000fe2000ff7e0ff */
[----:B------:R-:W5:Y:S01]  /*4790*/  LDL R139, [R1+0x28] ;  /* 0x00002800018b7983 */ /* 0x000f620000100800 */
[----:B------:R-:W-:Y:S02]  /*47a0*/  PRMT R83, RZ, 0x7610, R83 ;  /* 0x00007610ff537816 */ /* 0x000fe40000000053 */
[----:B------:R-:W-:Y:S01]  /*47b0*/  PRMT R59, RZ, 0x7610, R59 ;  /* 0x00007610ff3b7816 */ /* 0x000fe2000000003b */
[----:B------:R-:W5:Y:S04]  /*47c0*/  LDL R141, [R1+0x40] ;  /* 0x00004000018d7983 */ /* 0x000f680000100800 */
[----:B------:R0:W5:Y:S01]  /*47d0*/  @!P0 LDG.E.U8 R60, desc[UR10][R56.64] ;  /* 0x0000000a383c8981 */ /* 0x000162000c1e1100 */
[----:B------:R-:W-:-:S03]  /*47e0*/  IADD3.X R81, PT, PT, R52, UR13, RZ, P2, !PT ;  /* 0x0000000d34517c10 */ /* 0x000fc600097fe4ff */
[----:B------:R1:W5:Y:S04]  /*47f0*/  @!P0 LDG.E.U8 R58, desc[UR10][R62.64] ;  /* 0x0000000a3e3a8981 */ /* 0x000368000c1e1100 */
[----:B------:R1:W5:Y:S01]  /*4800*/  @!P1 LDG.E.U8 R72, desc[UR10][R76.64] ;  /* 0x0000000a4c489981 */ /* 0x000362000c1e1100 */
[----:B0-----:R-:W-:Y:S01]  /*4810*/  VIADD R56, R49, UR12 ;  /* 0x0000000c31387c36 */ /* 0x001fe20008000000 */
[----:B------:R-:W-:Y:S02]  /*4820*/  IADD3.X R57, PT, PT, R90, UR13, RZ, P4, !PT ;  /* 0x0000000d5a397c10 */ /* 0x000fe4000a7fe4ff */
[----:B------:R-:W5:Y:S01]  /*4830*/  @!P0 LDG.E.U8 R83, desc[UR10][R80.64] ;  /* 0x0000000a50538981 */ /* 0x000f62000c1e1100 */
[----:B------:R-:W-:-:S03]  /*4840*/  IADD3 RZ, P4, PT, R44, UR12, RZ ;  /* 0x0000000c2cff7c10 */ /* 0x000fc6000ff9e0ff */
[----:B------:R0:W5:Y:S01]  /*4850*/  @!P1 LDG.E.U8 R73, desc[UR10][R56.64] ;  /* 0x0000000a38499981 */ /* 0x000162000c1e1100 */
[----:B-1----:R-:W-:Y:S01]  /*4860*/  PRMT R62, RZ, 0x7610, R62 ;  /* 0x00007610ff3e7816 */ /* 0x002fe2000000003e */
[----:B------:R-:W-:Y:S01]  /*4870*/  VIADD R76, R44, UR12 ;  /* 0x0000000c2c4c7c36 */ /* 0x000fe20008000000 */
[----:B------:R-:W-:Y:S02]  /*4880*/  IADD3.X R77, PT, PT, R84, UR13, RZ, P4, !PT ;  /* 0x0000000d544d7c10 */ /* 0x000fe4000a7fe4ff */
[----:B------:R-:W-:Y:S02]  /*4890*/  IADD3.X R79, PT, PT, R54, UR13, RZ, P3, !PT ;  /* 0x0000000d364f7c10 */ /* 0x000fe40009ffe4ff */
[----:B------:R-:W-:Y:S02]  /*48a0*/  IADD3 RZ, P4, PT, R41, UR12, RZ ;  /* 0x0000000c29ff7c10 */ /* 0x000fe4000ff9e0ff */
[----:B0-----:R-:W-:Y:S01]  /*48b0*/  PRMT R57, RZ, 0x7610, R57 ;  /* 0x00007610ff397816 */ /* 0x001fe20000000039 */
[----:B------:R0:W5:Y:S01]  /*48c0*/  @!P1 LDG.E.U8 R62, desc[UR10][R78.64] ;  /* 0x0000000a4e3e9981 */ /* 0x000162000c1e1100 */
[----:B------:R-:W-:-:S02]  /*48d0*/  IADD3 RZ, P2, PT, R39, UR12, RZ ;  /* 0x0000000c27ff7c10 */ /* 0x000fc4000ff5e0ff */
[----:B------:R-:W-:Y:S01]  /*48e0*/  IADD3 RZ, P3, PT, R40, UR12, RZ ;  /* 0x0000000c28ff7c10 */ /* 0x000fe2000ff7e0ff */
[----:B------:R-:W-:Y:S01]  /*48f0*/  VIADD R80, R39, UR12 ;  /* 0x0000000c27507c36 */ /* 0x000fe20008000000 */
[----:B------:R1:W5:Y:S01]  /*4900*/  @!P0 LDG.E.U8 R57, desc[UR10][R76.64] ;  /* 0x0000000a4c398981 */ /* 0x000362000c1e1100 */
[----:B------:R-:W-:Y:S02]  /*4910*/  PRMT R63, RZ, 0x7610, R63 ;  /* 0x00007610ff3f7816 */ /* 0x000fe4000000003f */
[----:B------:R-:W-:Y:S02]  /*4920*/  PRMT R82, RZ, 0x7610, R82 ;  /* 0x00007610ff527816 */ /* 0x000fe40000000052 */
[----:B------:R-:W-:Y:S01]  /*4930*/  IADD3.X R81, PT, PT, R46, UR13, RZ, P2, !PT ;  /* 0x0000000d2e517c10 */ /* 0x000fe200097fe4ff */
[----:B0-----:R-:W-:Y:S01]  /*4940*/  VIADD R78, R40, UR12 ;  /* 0x0000000c284e7c36 */ /* 0x001fe20008000000 */
[----:B------:R-:W-:Y:S01]  /*4950*/  IADD3.X R79, PT, PT, R48, UR13, RZ, P3, !PT ;  /* 0x0000000d304f7c10 */ /* 0x000fe20009ffe4ff */
[----:B-1----:R-:W-:Y:S01]  /*4960*/  VIADD R76, R41, UR12 ;  /* 0x0000000c294c7c36 */ /* 0x002fe20008000000 */
[----:B------:R-:W-:Y:S01]  /*4970*/  IADD3.X R77, PT, PT, R50, UR13, RZ, P4, !PT ;  /* 0x0000000d324d7c10 */ /* 0x000fe2000a7fe4ff */
[----:B------:R0:W5:Y:S01]  /*4980*/  @!P1 LDG.E.U8 R63, desc[UR10][R80.64] ;  /* 0x0000000a503f9981 */ /* 0x000162000c1e1100 */
[----:B------:R-:W-:-:S02]  /*4990*/  IADD3 RZ, P4, PT, R38, UR12, RZ ;  /* 0x0000000c26ff7c10 */ /* 0x000fc4000ff9e0ff */
[C---:B------:R-:W-:Y:S01]  /*49a0*/  IADD3 RZ, P2, PT, R36.reuse, UR12, RZ ;  /* 0x0000000c24ff7c10 */ /* 0x040fe2000ff5e0ff */
[----:B------:R1:W5:Y:S01]  /*49b0*/  @!P1 LDG.E.U8 R59, desc[UR10][R76.64] ;  /* 0x0000000a4c3b9981 */ /* 0x000362000c1e1100 */
[----:B------:R-:W-:Y:S02]  /*49c0*/  IADD3 RZ, P3, PT, R37, UR12, RZ ;  /* 0x0000000c25ff7c10 */ /* 0x000fe4000ff7e0ff */
[----:B------:R-:W-:Y:S01]  /*49d0*/  PRMT R56, RZ, 0x7610, R56 ;  /* 0x00007610ff387816 */ /* 0x000fe20000000038 */
[----:B------:R2:W5:Y:S01]  /*49e0*/  @!P0 LDG.E.U8 R82, desc[UR10][R78.64] ;  /* 0x0000000a4e528981 */ /* 0x000562000c1e1100 */
[----:B------:R-:W-:Y:S01]  /*49f0*/  PRMT R74, RZ, 0x7610, R74 ;  /* 0x00007610ff4a7816 */ /* 0x000fe2000000004a */
[----:B0-----:R-:W-:Y:S01]  /*4a00*/  VIADD R80, R36, UR12 ;  /* 0x0000000c24507c36 */ /* 0x001fe20008000000 */
[----:B------:R-:W-:Y:S02]  /*4a10*/  PRMT R61, RZ, 0x7610, R61 ;  /* 0x00007610ff3d7816 */ /* 0x000fe4000000003d */
[----:B------:R-:W-:Y:S01]  /*4a20*/  IADD3.X R81, PT, PT, R246, UR13, RZ, P2, !PT ;  /* 0x0000000df6517c10 */ /* 0x000fe200097fe4ff */
[----:B-1----:R-:W-:Y:S01]  /*4a30*/  VIADD R76, R38, UR12 ;  /* 0x0000000c264c7c36 */ /* 0x002fe20008000000 */
[----:B------:R-:W-:-:S02]  /*4a40*/  IADD3.X R77, PT, PT, R199, UR13, RZ, P4, !PT ;  /* 0x0000000dc74d7c10 */ /* 0x000fc4000a7fe4ff */
[----:B------:R-:W-:Y:S01]  /*4a50*/  IADD3 RZ, P4, PT, R35, UR12, RZ ;  /* 0x0000000c23ff7c10 */ /* 0x000fe2000ff9e0ff */
[----:B--2---:R-:W-:Y:S01]  /*4a60*/  VIADD R78, R37, UR12 ;  /* 0x0000000c254e7c36 */ /* 0x004fe20008000000 */
[----:B------:R-:W-:Y:S01]  /*4a70*/  IADD3.X R79, PT, PT, R200, UR13, RZ, P3, !PT ;  /* 0x0000000dc84f7c10 */ /* 0x000fe20009ffe4ff */
[----:B------:R0:W2:Y:S01]  /*4a80*/  @!P0 LDG.E.U8 R56, desc[UR10][R76.64] ;  /* 0x0000000a4c388981 */ /* 0x0000a2000c1e1100 */
[----:B------:R-:W-:Y:S02]  /*4a90*/  IADD3 RZ, P2, PT, R33, UR12, RZ ;  /* 0x0000000c21ff7c10 */ /* 0x000fe4000ff5e0ff */
[----:B------:R-:W-:Y:S01]  /*4aa0*/  IADD3 RZ, P3, PT, R34, UR12, RZ ;  /* 0x0000000c22ff7c10 */ /* 0x000fe2000ff7e0ff */
[----:B------:R1:W2:Y:S01]  /*4ab0*/  @!P0 LDG.E.U8 R74, desc[UR10][R80.64] ;  /* 0x0000000a504a8981 */ /* 0x0002a2000c1e1100 */
[----:B------:R-:W-:Y:S02]  /*4ac0*/  PRMT R151, RZ, 0x7610, R151 ;  /* 0x00007610ff977816 */ /* 0x000fe40000000097 */
[----:B------:R-:W-:Y:S01]  /*4ad0*/  PRMT R153, RZ, 0x7610, R153 ;  /* 0x00007610ff997816 */ /* 0x000fe20000000099 */
[----:B------:R1:W2:Y:S01]  /*4ae0*/  @!P1 LDG.E.U8 R61, desc[UR10][R78.64] ;  /* 0x0000000a4e3d9981 */ /* 0x0002a2000c1e1100 */
[----:B------:R-:W-:Y:S01]  /*4af0*/  PRMT R152, RZ, 0x7610, R152 ;  /* 0x00007610ff987816 */ /* 0x000fe20000000098 */
[----:B0-----:R-:W-:Y:S01]  /*4b00*/  VIADD R76, R35, UR12 ;  /* 0x0000000c234c7c36 */ /* 0x001fe20008000000 */
[----:B------:R-:W-:Y:S01]  /*4b10*/  IADD3.X R77, PT, PT, R247, UR13, RZ, P4, !PT ;  /* 0x0000000df74d7c10 */ /* 0x000fe2000a7fe4ff */
[----:B-1----:R-:W-:Y:S01]  /*4b20*/  VIADD R80, R33, UR12 ;  /* 0x0000000c21507c36 */ /* 0x002fe20008000000 */
[----:B------:R-:W-:-:S03]  /*4b30*/  IADD3.X R81, PT, PT, R249, UR13, RZ, P2, !PT ;  /* 0x0000000df9517c10 */ /* 0x000fc600097fe4ff */
[----:B------:R0:W2:Y:S01]  /*4b40*/  @!P1 LDG.E.U8 R151, desc[UR10][R76.64] ;  /* 0x0000000a4c979981 */ /* 0x0000a2000c1e1100 */
[----:B------:R-:W-:Y:S01]  /*4b50*/  IADD3 RZ, P4, PT, R32, UR12, RZ ;  /* 0x0000000c20ff7c10 */ /* 0x000fe2000ff9e0ff */
[----:B------:R-:W-:Y:S01]  /*4b60*/  VIADD R78, R34, UR12 ;  /* 0x0000000c224e7c36 */ /* 0x000fe20008000000 */
[----:B------:R-:W-:Y:S01]  /*4b70*/  IADD3.X R79, PT, PT, R248, UR13, RZ, P3, !PT ;  /* 0x0000000df84f7c10 */ /* 0x000fe20009ffe4ff */
[----:B------:R1:W2:Y:S01]  /*4b80*/  @!P1 LDG.E.U8 R153, desc[UR10][R80.64] ;  /* 0x0000000a50999981 */ /* 0x0002a2000c1e1100 */
[----:B------:R-:W-:Y:S02]  /*4b90*/  IADD3 RZ, P2, PT, R30, UR12, RZ ;  /* 0x0000000c1eff7c10 */ /* 0x000fe4000ff5e0ff */
[----:B------:R-:W-:Y:S01]  /*4ba0*/  IADD3 RZ, P3, PT, R31, UR12, RZ ;  /* 0x0000000c1fff7c10 */ /* 0x000fe2000ff7e0ff */
[----:B------:R1:W2:Y:S01]  /*4bb0*/  @!P0 LDG.E.U8 R152, desc[UR10][R78.64] ;  /* 0x0000000a4e988981 */ /* 0x0002a2000c1e1100 */
[----:B------:R-:W-:Y:S01]  /*4bc0*/  PRMT R156, RZ, 0x7610, R156 ;  /* 0x00007610ff9c7816 */ /* 0x000fe2000000009c */
[----:B0-----:R-:W-:Y:S01]  /*4bd0*/  VIADD R76, R32, UR12 ;  /* 0x0000000c204c7c36 */ /* 0x001fe20008000000 */
[----:B------:R-:W-:-:S02]  /*4be0*/  PRMT R154, RZ, 0x7610, R154 ;  /* 0x00007610ff9a7816 */ /* 0x000fc4000000009a */
[----:B------:R-:W-:Y:S01]  /*4bf0*/  PRMT R155, RZ, 0x7610, R155 ;  /* 0x00007610ff9b7816 */ /* 0x000fe2000000009b */
[----:B-1----:R-:W-:Y:S01]  /*4c00*/  VIADD R80, R30, UR12 ;  /* 0x0000000c1e507c36 */ /* 0x002fe20008000000 */
[----:B------:R-:W-:Y:S02]  /*4c10*/  IADD3.X R77, PT, PT, R250, UR13, RZ, P4, !PT ;  /* 0x0000000dfa4d7c10 */ /* 0x000fe4000a7fe4ff */
[----:B------:R-:W-:Y:S01]  /*4c20*/  IADD3.X R81, PT, PT, R252, UR13, RZ, P2, !PT ;  /* 0x0000000dfc517c10 */ /* 0x000fe200097fe4ff */
[----:B------:R-:W-:Y:S01]  /*4c30*/  VIADD R78, R31, UR12 ;  /* 0x0000000c1f4e7c36 */ /* 0x000fe20008000000 */
[----:B------:R-:W-:Y:S01]  /*4c40*/  IADD3.X R79, PT, PT, R251, UR13, RZ, P3, !PT ;  /* 0x0000000dfb4f7c10 */ /* 0x000fe20009ffe4ff */
[----:B------:R0:W2:Y:S01]  /*4c50*/  @!P0 LDG.E.U8 R156, desc[UR10][R76.64] ;  /* 0x0000000a4c9c8981 */ /* 0x0000a2000c1e1100 */
[----:B------:R-:W-:Y:S02]  /*4c60*/  IADD3 RZ, P4, PT, R29, UR12, RZ ;  /* 0x0000000c1dff7c10 */ /* 0x000fe4000ff9e0ff */
[----:B------:R-:W-:Y:S01]  /*4c70*/  IADD3 RZ, P2, PT, R27, UR12, RZ ;  /* 0x0000000c1bff7c10 */ /* 0x000fe2000ff5e0ff */
[----:B------:R1:W2:Y:S01]  /*4c80*/  @!P0 LDG.E.U8 R154, desc[UR10][R80.64] ;  /* 0x0000000a509a8981 */ /* 0x0002a2000c1e1100 */
[----:B------:R-:W-:-:S02]  /*4c90*/  IADD3 RZ, P3, PT, R28, UR12, RZ ;  /* 0x0000000c1cff7c10 */ /* 0x000fc4000ff7e0ff */
[----:B------:R-:W-:Y:S01]  /*4ca0*/  PRMT R167, RZ, 0x7610, R167 ;  /* 0x00007610ffa77816 */ /* 0x000fe200000000a7 */
[----:B------:R3:W2:Y:S01]  /*4cb0*/  @!P1 LDG.E.U8 R155, desc[UR10][R78.64] ;  /* 0x0000000a4e9b9981 */ /* 0x0006a2000c1e1100 */
[----:B------:R-:W-:Y:S01]  /*4cc0*/  PRMT R165, RZ, 0x7610, R165 ;  /* 0x00007610ffa57816 */ /* 0x000fe200000000a5 */
[----:B0-----:R-:W-:Y:S01]  /*4cd0*/  VIADD R76, R29, UR12 ;  /* 0x0000000c1d4c7c36 */ /* 0x001fe20008000000 */
[----:B------:R-:W-:Y:S02]  /*4ce0*/  PRMT R166, RZ, 0x7610, R166 ;  /* 0x00007610ffa67816 */ /* 0x000fe400000000a6 */
[----:B------:R-:W-:Y:S01]  /*4cf0*/  IADD3.X R77, PT, PT, R163, UR13, RZ, P4, !PT ;  /* 0x0000000da34d7c10 */ /* 0x000fe2000a7fe4ff */
[----:B-1----:R-:W-:Y:S01]  /*4d00*/  VIADD R80, R27, UR12 ;  /* 0x0000000c1b507c36 */ /* 0x002fe20008000000 */
[----:B------:R-:W-:Y:S02]  /*4d10*/  IADD3.X R81, PT, PT, R161, UR13, RZ, P2, !PT ;  /* 0x0000000da1517c10 */ /* 0x000fe400097fe4ff */
[----:B------:R-:W-:Y:S01]  /*4d20*/  IADD3 RZ, P4, PT, R26, UR12, RZ ;  /* 0x0000000c1aff7c10 */ /* 0x000fe2000ff9e0ff */
[----:B---3--:R-:W-:Y:S01]  /*4d30*/  VIADD R78, R28, UR12 ;  /* 0x0000000c1c4e7c36 */ /* 0x008fe20008000000 */
[----:B------:R-:W-:Y:S01]  /*4d40*/  IADD3.X R79, PT, PT, R162, UR13, RZ, P3, !PT ;  /* 0x0000000da24f7c10 */ /* 0x000fe20009ffe4ff */
[----:B------:R0:W3:Y:S01]  /*4d50*/  @!P1 LDG.E.U8 R167, desc[UR10][R76.64] ;  /* 0x0000000a4ca79981 */ /* 0x0000e2000c1e1100 */
[----:B------:R-:W-:-:S02]  /*4d60*/  IADD3 RZ, P2, PT, R24, UR12, RZ ;  /* 0x0000000c18ff7c10 */ /* 0x000fc4000ff5e0ff */
        /* <DEDUP_REMOVED lines=18> */
[----:B------:R-:W-:Y:S02]  /*4e90*/  PRMT R171, RZ, 0x7610, R171 ;  /* 0x00007610ffab7816 */ /* 0x000fe400000000ab */
[----:B0-----:R-:W-:-:S02]  /*4ea0*/  IADD3.X R77, PT, PT, R138, UR13, RZ, P4, !PT ;  /* 0x0000000d8a4d7c10 */ /* 0x001fc4000a7fe4ff */
[----:B------:R-:W2:Y:S01]  /*4eb0*/  LDL R138, [R1+0x30] ;  /* 0x00003000018a7983 */ /* 0x000ea20000100800 */
[----:B-1----:R-:W-:Y:S01]  /*4ec0*/  VIADD R80, R21, UR12 ;  /* 0x0000000c15507c36 */ /* 0x002fe20008000000 */
[----:B------:R-:W-:Y:S02]  /*4ed0*/  IADD3.X R81, PT, PT, R136, UR13, RZ, P2, !PT ;  /* 0x0000000d88517c10 */ /* 0x000fe400097fe4ff */
[----:B------:R-:W-:Y:S01]  /*4ee0*/  IADD3 RZ, P2, PT, R18, UR12, RZ ;  /* 0x0000000c12ff7c10 */ /* 0x000fe2000ff5e0ff */
[----:B------:R-:W3:Y:S04]  /*4ef0*/  LDL R136, [R1+0x38] ;  /* 0x0000380001887983 */ /* 0x000ee80000100800 */
[----:B------:R5:W3:Y:S01]  /*4f00*/  @!P1 LDG.E.U8 R171, desc[UR10][R80.64] ;  /* 0x0000000a50ab9981 */ /* 0x000ae2000c1e1100 */
[----:B----4-:R-:W-:-:S03]  /*4f10*/  IADD3.X R79, PT, PT, R137, UR13, RZ, P3, !PT ;  /* 0x0000000d894f7c10 */ /* 0x010fc60009ffe4ff */
[----:B------:R-:W4:Y:S01]  /*4f20*/  LDL R137, [R1+0x34] ;  /* 0x0000340001897983 */ /* 0x000f220000100800 */
[----:B-----5:R-:W-:-:S03]  /*4f30*/  IADD3.X R81, PT, PT, R135, UR13, RZ, P2, !PT ;  /* 0x0000000d87517c10 */ /* 0x020fc600097fe4ff */
[----:B------:R-:W5:Y:S01]  /*4f40*/  LDL R135, [R1+0x3c] ;  /* 0x00003c0001877983 */ /* 0x000f620000100800 */
[----:B------:R-:W-:Y:S01]  /*4f50*/  PRMT R173, RZ, 0x7610, R173 ;  /* 0x00007610ffad7816 */ /* 0x000fe200000000ad */
[----:B------:R-:W-:Y:S01]  /*4f60*/  VIADD R76, R23, UR12 ;  /* 0x0000000c174c7c36 */ /* 0x000fe20008000000 */
[----:B------:R-:W-:Y:S01]  /*4f70*/  PRMT R172, RZ, 0x7610, R172 ;  /* 0x00007610ffac7816 */ /* 0x000fe200000000ac */
[----:B------:R-:W-:Y:S01]  /*4f80*/  VIADD R78, R22, UR12 ;  /* 0x0000000c164e7c36 */ /* 0x000fe20008000000 */
[C---:B------:R-:W-:Y:S02]  /*4f90*/  IADD3 RZ, P4, PT, R20.reuse, UR12, RZ ;  /* 0x0000000c14ff7c10 */ /* 0x040fe4000ff9e0ff */
[----:B------:R-:W-:Y:S01]  /*4fa0*/  IADD3 RZ, P3, PT, R19, UR12, RZ ;  /* 0x0000000c13ff7c10 */ /* 0x000fe2000ff7e0ff */
[----:B------:R0:W5:Y:S01]  /*4fb0*/  @!P1 LDG.E.U8 R173, desc[UR10][R76.64] ;  /* 0x0000000a4cad9981 */ /* 0x000162000c1e1100 */
[----:B------:R-:W-:Y:S02]  /*4fc0*/  PRMT R184, RZ, 0x7610, R184 ;  /* 0x00007610ffb87816 */ /* 0x000fe400000000b8 */
[----:B------:R-:W-:Y:S01]  /*4fd0*/  PRMT R182, RZ, 0x7610, R182 ;  /* 0x00007610ffb67816 */ /* 0x000fe200000000b6 */
[----:B------:R1:W5:Y:S01]  /*4fe0*/  @!P0 LDG.E.U8 R172, desc[UR10][R78.64] ;  /* 0x0000000a4eac8981 */ /* 0x000362000c1e1100 */
[----:B------:R-:W-:Y:S01]  /*4ff0*/  PRMT R183, RZ, 0x7610, R183 ;  /* 0x00007610ffb77816 */ /* 0x000fe200000000b7 */
[----:B0-----:R-:W-:-:S02]  /*5000*/  VIADD R76, R20, UR12 ;  /* 0x0000000c144c7c36 */ /* 0x001fc40008000000 */
[----:B-1----:R-:W-:Y:S01]  /*5010*/  VIADD R78, R19, UR12 ;  /* 0x0000000c134e7c36 */ /* 0x002fe20008000000 */
[----:B------:R-:W-:Y:S01]  /*5020*/  PRMT R185, RZ, 0x7610, R185 ;  /* 0x00007610ffb97816 */ /* 0x000fe200000000b9 */
[----:B------:R-:W-:Y:S01]  /*5030*/  VIADD R80, R18, UR12 ;  /* 0x0000000c12507c36 */ /* 0x000fe20008000000 */
[----:B------:R-:W-:-:S04]  /*5040*/  IADD3 RZ, P2, PT, R15, UR12, RZ ;  /* 0x0000000c0fff7c10 */ /* 0x000fc8000ff5e0ff */
[----:B------:R-:W5:Y:S01]  /*5050*/  @!P0 LDG.E.U8 R183, desc[UR10][R80.64] ;  /* 0x0000000a50b78981 */ /* 0x000f62000c1e1100 */
[----:B------:R-:W-:-:S03]  /*5060*/  IADD3.X R77, PT, PT, R140, UR13, RZ, P4, !PT ;  /* 0x0000000d8c4d7c10 */ /* 0x000fc6000a7fe4ff */
[----:B------:R-:W5:Y:S01]  /*5070*/  LDL R140, [R1+0x48] ;  /* 0x00004800018c7983 */ /* 0x000f620000100800 */
[----:B------:R-:W-:Y:S02]  /*5080*/  IADD3 RZ, P4, PT, R17, UR12, RZ ;  /* 0x0000000c11ff7c10 */ /* 0x000fe4000ff9e0ff */
[----:B------:R-:W-:Y:S01]  /*5090*/  IADD3.X R79, PT, PT, R139, UR13, RZ, P3, !PT ;  /* 0x0000000d8b4f7c10 */ /* 0x000fe20009ffe4ff */
[----:B------:R0:W5:Y:S01]  /*50a0*/  @!P0 LDG.E.U8 R184, desc[UR10][R76.64] ;  /* 0x0000000a4cb88981 */ /* 0x000162000c1e1100 */
[----:B------:R-:W-:-:S03]  /*50b0*/  IADD3 RZ, P3, PT, R16, UR12, RZ ;  /* 0x0000000c10ff7c10 */ /* 0x000fc6000ff7e0ff */
[----:B------:R4:W5:Y:S04]  /*50c0*/  @!P1 LDG.E.U8 R182, desc[UR10][R78.64] ;  /* 0x0000000a4eb69981 */ /* 0x000968000c1e1100 */
[----:B------:R-:W5:Y:S01]  /*50d0*/  LDL R139, [R1+0x4c] ;  /* 0x00004c00018b7983 */ /* 0x000f620000100800 */
[----:B0-----:R-:W-:Y:S01]  /*50e0*/  VIADD R76, R17, UR12 ;  /* 0x0000000c114c7c36 */ /* 0x001fe20008000000 */
[----:B--2---:R-:W-:Y:S02]  /*50f0*/  IADD3.X R77, PT, PT, R138, UR13, RZ, P4, !PT ;  /* 0x0000000d8a4d7c10 */ /* 0x004fe4000a7fe4ff */
[----:B------:R-:W2:Y:S01]  /*5100*/  LDL R138, [R1+0x50] ;  /* 0x00005000018a7983 */ /* 0x000ea20000100800 */
[----:B------:R-:W-:Y:S02]  /*5110*/  IADD3 RZ, P4, PT, R14, UR12, RZ ;  /* 0x0000000c0eff7c10 */ /* 0x000fe4000ff9e0ff */
[----:B---3--:R-:W-:Y:S01]  /*5120*/  IADD3.X R81, PT, PT, R136, UR13, RZ, P2, !PT ;  /* 0x0000000d88517c10 */ /* 0x008fe200097fe4ff */
[----:B------:R5:W3:Y:S04]  /*5130*/  @!P1 LDG.E.U8 R185, desc[UR10][R76.64] ;  /* 0x0000000a4cb99981 */ /* 0x000ae8000c1e1100 */
[----:B------:R-:W3:Y:S01]  /*5140*/  LDL R136, [R1+0x58] ;  /* 0x0000580001887983 */ /* 0x000ee20000100800 */
        /* <DEDUP_REMOVED lines=8> */
[----:B------:R-:W-:Y:S02]  /*51d0*/  IADD3 RZ, P3, PT, R13, UR12, RZ ;  /* 0x0000000c0dff7c10 */ /* 0x000fe4000ff7e0ff */
[----:B------:R-:W-:Y:S01]  /*51e0*/  IADD3 RZ, P2, PT, R11, UR12, RZ ;  /* 0x0000000c0bff7c10 */ /* 0x000fe2000ff5e0ff */
[----:B------:R0:W5:Y:S01]  /*51f0*/  @!P0 LDG.E.U8 R186, desc[UR10][R78.64] ;  /* 0x0000000a4eba8981 */ /* 0x000162000c1e1100 */
[----:B------:R-:W-:Y:S01]  /*5200*/  PRMT R188, RZ, 0x7610, R188 ;  /* 0x00007610ffbc7816 */ /* 0x000fe200000000bc */
[----:B------:R-:W-:Y:S01]  /*5210*/  VIADD R76, R14, UR12 ;  /* 0x0000000c0e4c7c36 */ /* 0x000fe20008000000 */
[----:B------:R-:W-:Y:S01]  /*5220*/  PRMT R189, RZ, 0x7610, R189 ;  /* 0x00007610ffbd7816 */ /* 0x000fe200000000bd */
[----:B------:R1:W5:Y:S01]  /*5230*/  @!P1 LDG.E.U8 R187, desc[UR10][R80.64] ;  /* 0x0000000a50bb9981 */ /* 0x000362000c1e1100 */
[----:B------:R-:W-:-:S02]  /*5240*/  PRMT R190, RZ, 0x7610, R190 ;  /* 0x00007610ffbe7816 */ /* 0x000fc400000000be */
[C---:B------:R-:W-:Y:S01]  /*5250*/  IADD3 RZ, P4, PT, R10.reuse, UR12, RZ ;  /* 0x0000000c0aff7c10 */ /* 0x040fe2000ff9e0ff */
[----:B------:R1:W5:Y:S01]  /*5260*/  @!P0 LDG.E.U8 R188, desc[UR10][R76.64] ;  /* 0x0000000a4cbc8981 */ /* 0x000362000c1e1100 */
[----:B0-----:R-:W-:Y:S01]  /*5270*/  VIADD R78, R13, UR12 ;  /* 0x0000000c0d4e7c36 */ /* 0x001fe20008000000 */
[----:B------:R-:W-:Y:S02]  /*5280*/  IADD3.X R79, PT, PT, R141, UR13, RZ, P3, !PT ;  /* 0x0000000d8d4f7c10 */ /* 0x000fe40009ffe4ff */
[----:B------:R-:W-:Y:S01]  /*5290*/  IADD3 RZ, P3, PT, R9, UR12, RZ ;  /* 0x0000000c09ff7c10 */ /* 0x000fe2000ff7e0ff */
[----:B-1----:R-:W-:Y:S01]  /*52a0*/  VIADD R80, R11, UR12 ;  /* 0x0000000c0b507c36 */ /* 0x002fe20008000000 */
[----:B------:R-:W-:Y:S01]  /*52b0*/  PRMT R203, RZ, 0x7610, R203 ;  /* 0x00007610ffcb7816 */ /* 0x000fe200000000cb */
[----:B------:R0:W5:Y:S01]  /*52c0*/  @!P1 LDG.E.U8 R189, desc[UR10][R78.64] ;  /* 0x0000000a4ebd9981 */ /* 0x000162000c1e1100 */
[----:B------:R-:W-:Y:S01]  /*52d0*/  PRMT R202, RZ, 0x7610, R202 ;  /* 0x00007610ffca7816 */ /* 0x000fe200000000ca */
[----:B------:R-:W-:-:S02]  /*52e0*/  VIADD R76, R10, UR12 ;  /* 0x0000000c0a4c7c36 */ /* 0x000fc40008000000 */
[----:B0-----:R-:W-:Y:S01]  /*52f0*/  VIADD R78, R9, UR12 ;  /* 0x0000000c094e7c36 */ /* 0x001fe20008000000 */
[----:B------:R-:W-:Y:S02]  /*5300*/  IADD3.X R81, PT, PT, R140, UR13, RZ, P2, !PT ;  /* 0x0000000d8c517c10 */ /* 0x000fe400097fe4ff */
[----:B------:R-:W-:-:S03]  /*5310*/  IADD3 RZ, P2, PT, R8, UR12, RZ ;  /* 0x0000000c08ff7c10 */ /* 0x000fc6000ff5e0ff */
[----:B------:R-:W5:Y:S01]  /*5320*/  @!P1 LDG.E.U8 R190, desc[UR10][R80.64] ;  /* 0x0000000a50be9981 */ /* 0x000f62000c1e1100 */
[----:B------:R-:W-:-:S05]  /*5330*/  IADD3.X R77, PT, PT, R139, UR13, RZ, P4, !PT ;  /* 0x0000000d8b4d7c10 */ /* 0x000fca000a7fe4ff */
[----:B------:R3:W5:Y:S01]  /*5340*/  @!P0 LDG.E.U8 R203, desc[UR10][R76.64] ;  /* 0x0000000a4ccb8981 */ /* 0x000762000c1e1100 */
[----:B--2---:R-:W-:Y:S02]  /*5350*/  IADD3.X R79, PT, PT, R138, UR13, RZ, P3, !PT ;  /* 0x0000000d8a4f7c10 */ /* 0x004fe40009ffe4ff */
[----:B------:R-:W-:-:S03]  /*5360*/  IADD3 RZ, P3, PT, R7, UR12, RZ ;  /* 0x0000000c07ff7c10 */ /* 0x000fc6000ff7e0ff */
[----:B------:R5:W2:Y:S01]  /*5370*/  @!P1 LDG.E.U8 R202, desc[UR10][R78.64] ;  /* 0x0000000a4eca9981 */ /* 0x000aa2000c1e1100 */
[----:B---3--:R-:W-:-:S03]  /*5380*/  IADD3.X R77, PT, PT, R136, UR13, RZ, P3, !PT ;  /* 0x0000000d884d7c10 */ /* 0x008fc60009ffe4ff */
[----:B------:R-:W3:Y:S01]  /*5390*/  LDL R136, [R1+0x60] ;  /* 0x0000600001887983 */ /* 0x000ee20000100800 */
[----:B----4-:R-:W-:Y:S02]  /*53a0*/  IADD3.X R81, PT, PT, R137, UR13, RZ, P2, !PT ;  /* 0x0000000d89517c10 */ /* 0x010fe400097fe4ff */
[----:B------:R-:W-:Y:S01]  /*53b0*/  IADD3 RZ, P2, PT, R6, UR12, RZ ;  /* 0x0000000c06ff7c10 */ /* 0x000fe2000ff5e0ff */
[----:B------:R-:W4:Y:S03]  /*53c0*/  LDL R137, [R1+0x44] ;  /* 0x0000440001897983 */ /* 0x000f260000100800 */
[----:B-----5:R-:W-:Y:S02]  /*53d0*/  IADD3.X R79, PT, PT, R135, UR13, RZ, P2, !PT ;  /* 0x0000000d874f7c10 */ /* 0x020fe400097fe4ff */
[----:B------:R-:W5:Y:S01]  /*53e0*/  LDL R135, [R1+0x64] ;  /* 0x0000640001877983 */ /* 0x000f620000100800 */
[----:B------:R-:W-:Y:S01]  /*53f0*/  PRMT R201, RZ, 0x7610, R201 ;  /* 0x00007610ffc97816 */ /* 0x000fe200000000c9 */
[----:B------:R-:W-:Y:S01]  /*5400*/  VIADD R80, R8, UR12 ;  /* 0x0000000c08507c36 */ /* 0x000fe20008000000 */
[----:B------:R-:W-:-:S04]  /*5410*/  PRMT R205, RZ, 0x7610, R205 ;  /* 0x00007610ffcd7816 */ /* 0x000fc800000000cd */
[----:B------:R0:W2:Y:S01]  /*5420*/  @!P0 LDG.E.U8 R201, desc[UR10][R80.64] ;  /* 0x0000000a50c98981 */ /* 0x0000a2000c1e1100 */
[----:B------:R-:W-:Y:S01]  /*5430*/  PRMT R206, RZ, 0x7610, R206 ;  /* 0x00007610ffce7816 */ /* 0x000fe200000000ce */
[----:B------:R-:W-:Y:S01]  /*5440*/  VIADD R76, R7, UR12 ;  /* 0x0000000c074c7c36 */ /* 0x000fe20008000000 */
[----:B------:R-:W-:Y:S01]  /*5450*/  PRMT R204, RZ, 0x7610, R204 ;  /* 0x00007610ffcc7816 */ /* 0x000fe200000000cc */
[----:B------:R-:W-:Y:S01]  /*5460*/  VIADD R78, R6, UR12 ;  /* 0x0000000c064e7c36 */ /* 0x000fe20008000000 */
[----:B------:R-:W-:Y:S02]  /*5470*/  PRMT R209, RZ, 0x7610, R209 ;  /* 0x00007610ffd17816 */ /* 0x000fe400000000d1 */
[----:B------:R1:W2:Y:S01]  /*5480*/  @!P1 LDG.E.U8 R206, desc[UR10][R76.64] ;  /* 0x0000000a4cce9981 */ /* 0x0002a2000c1e1100 */
[----:B0-----:R-:W-:-:S03]  /*5490*/  IADD3 R80, P4, PT, R85, UR12, RZ ;  /* 0x0000000c55507c10 */ /* 0x001fc6000ff9e0ff */
[----:B------:R0:W2:Y:S01]  /*54a0*/  @!P0 LDG.E.U8 R204, desc[UR10][R78.64] ;  /* 0x0000000a4ecc8981 */ /* 0x0000a2000c1e1100 */
[----:B------:R-:W-:-:S05]  /*54b0*/  IADD3.X R81, PT, PT, R98, UR13, RZ, P4, !PT ;  /* 0x0000000d62517c10 */ /* 0x000fca000a7fe4ff */
[----:B------:R0:W2:Y:S01]  /*54c0*/  @!P1 LDG.E.U8 R205, desc[UR10][R80.64] ;  /* 0x0000000a50cd9981 */ /* 0x0000a2000c1e1100 */
[----:B-1----:R-:W-:Y:S02]  /*54d0*/  IADD3 R76, P2, PT, R101, UR12, RZ ;  /* 0x0000000c654c7c10 */ /* 0x002fe4000ff5e0ff */
[----:B0-----:R-:W-:Y:S02]  /*54e0*/  IADD3 R78, P4, PT, R117, UR12, RZ ;  /* 0x0000000c754e7c10 */ /* 0x001fe4000ff9e0ff */
[----:B------:R-:W-:Y:S02]  /*54f0*/  IADD3 R80, P3, PT, R115, UR12, RZ ;  /* 0x0000000c73507c10 */ /* 0x000fe4000ff7e0ff */
[----:B------:R-:W-:Y:S02]  /*5500*/  PRMT R208, RZ, 0x7610, R208 ;  /* 0x00007610ffd07816 */ /* 0x000fe400000000d0 */
[----:B------:R-:W-:Y:S02]  /*5510*/  IADD3.X R81, PT, PT, R124, UR13, RZ, P3, !PT ;  /* 0x0000000d7c517c10 */ /* 0x000fe40009ffe4ff */
[----:B------:R-:W-:-:S02]  /*5520*/  PRMT R207, RZ, 0x7610, R207 ;  /* 0x00007610ffcf7816 */ /* 0x000fc400000000cf */
[----:B------:R-:W-:Y:S01]  /*5530*/  IADD3.X R77, PT, PT, R114, UR13, RZ, P2, !PT ;  /* 0x0000000d724d7c10 */ /* 0x000fe200097fe4ff */
[----:B------:R0:W2:Y:S01]  /*5540*/  @!P0 LDG.E.U8 R209, desc[UR10][R80.64] ;  /* 0x0000000a50d18981 */ /* 0x0000a2000c1e1100 */
[----:B------:R-:W-:-:S03]  /*5550*/  IADD3.X R79, PT, PT, R125, UR13, RZ, P4, !PT ;  /* 0x0000000d7d4f7c10 */ /* 0x000fc6000a7fe4ff */
[----:B------:R1:W2:Y:S04]  /*5560*/  @!P1 LDG.E.U8 R208, desc[UR10][R76.64] ;  /* 0x0000000a4cd09981 */ /* 0x0002a8000c1e1100 */
[----:B------:R1:W2:Y:S01]  /*5570*/  @!P1 LDG.E.U8 R207, desc[UR10][R78.64] ;  /* 0x0000000a4ecf9981 */ /* 0x0002a2000c1e1100 */
[----:B0-----:R-:W-:Y:S02]  /*5580*/  IADD3 R80, P3, PT, R55, UR12, RZ ;  /* 0x0000000c37507c10 */ /* 0x001fe4000ff7e0ff */
[----:B-1----:R-:W-:Y:S02]  /*5590*/  IADD3 R76, P4, PT, R99, UR12, RZ ;  /* 0x0000000c634c7c10 */ /* 0x002fe4000ff9e0ff */
[----:B------:R-:W-:Y:S02]  /*55a0*/  IADD3 R78, P2, PT, R53, UR12, RZ ;  /* 0x0000000c354e7c10 */ /* 0x000fe4000ff5e0ff */
[----:B------:R-:W-:-:S02]  /*55b0*/  PRMT R212, RZ, 0x7610, R212 ;  /* 0x00007610ffd47816 */ /* 0x000fc400000000d4 */
[----:B------:R-:W-:Y:S02]  /*55c0*/  PRMT R210, RZ, 0x7610, R210 ;  /* 0x00007610ffd27816 */ /* 0x000fe400000000d2 */
[----:B------:R-:W-:Y:S02]  /*55d0*/  PRMT R211, RZ, 0x7610, R211 ;  /* 0x00007610ffd37816 */ /* 0x000fe400000000d3 */
[----:B------:R-:W-:Y:S02]  /*55e0*/  IADD3.X R77, PT, PT, R112, UR13, RZ, P4, !PT ;  /* 0x0000000d704d7c10 */ /* 0x000fe4000a7fe4ff */
[----:B------:R-:W-:Y:S02]  /*55f0*/  IADD3.X R81, PT, PT, R96, UR13, RZ, P3, !PT ;  /* 0x0000000d60517c10 */ /* 0x000fe40009ffe4ff */
[----:B------:R-:W-:Y:S01]  /*5600*/  IADD3.X R79, PT, PT, R94, UR13, RZ, P2, !PT ;  /* 0x0000000d5e4f7c10 */ /* 0x000fe200097fe4ff */
[----:B------:R0:W2:Y:S04]  /*5610*/  @!P0 LDG.E.U8 R210, desc[UR10][R76.64] ;  /* 0x0000000a4cd28981 */ /* 0x0000a8000c1e1100 */
[----:B------:R1:W2:Y:S04]  /*5620*/  @!P0 LDG.E.U8 R211, desc[UR10][R80.64] ;  /* 0x0000000a50d38981 */ /* 0x0002a8000c1e1100 */
[----:B------:R1:W2:Y:S01]  /*5630*/  @!P1 LDG.E.U8 R212, desc[UR10][R78.64] ;  /* 0x0000000a4ed49981 */ /* 0x0002a2000c1e1100 */
[----:B0-----:R-:W-:-:S02]  /*5640*/  IADD3 R76, P2, PT, R89, UR12, RZ ;  /* 0x0000000c594c7c10 */ /* 0x001fc4000ff5e0ff */
[----:B-1----:R-:W-:Y:S02]  /*5650*/  IADD3 R80, P4, PT, R113, UR12, RZ ;  /* 0x0000000c71507c10 */ /* 0x002fe4000ff9e0ff */
[----:B------:R-:W-:Y:S02]  /*5660*/  IADD3 R78, P3, PT, R97, UR12, RZ ;  /* 0x0000000c614e7c10 */ /* 0x000fe4000ff7e0ff */
[----:B------:R-:W-:Y:S02]  /*5670*/  PRMT R222, RZ, 0x7610, R222 ;  /* 0x00007610ffde7816 */ /* 0x000fe400000000de */
[----:B------:R-:W-:Y:S02]  /*5680*/  PRMT R221, RZ, 0x7610, R221 ;  /* 0x00007610ffdd7816 */ /* 0x000fe400000000dd */
[----:B------:R-:W-:Y:S02]  /*5690*/  PRMT R223, RZ, 0x7610, R223 ;  /* 0x00007610ffdf7816 */ /* 0x000fe400000000df */
[----:B------:R-:W-:-:S02]  /*56a0*/  IADD3.X R77, PT, PT, R102, UR13, RZ, P2, !PT ;  /* 0x0000000d664d7c10 */ /* 0x000fc400097fe4ff */
        /* <DEDUP_REMOVED lines=38> */
[----:B------:R0:W2:Y:S01]  /*5910*/  @!P1 LDG.E.U8 R240, desc[UR10][R76.64] ;  /* 0x0000000a4cf09981 */ /* 0x0000a2000c1e1100 */
[----:B------:R-:W-:Y:S02]  /*5920*/  IADD3 RZ, P4, PT, R12, UR12, RZ ;  /* 0x0000000c0cff7c10 */ /* 0x000fe4000ff9e0ff */
[C---:B------:R-:W-:Y:S01]  /*5930*/  IADD3 RZ, P3, PT, R5.reuse, UR12, RZ ;  /* 0x0000000c05ff7c10 */ /* 0x040fe2000ff7e0ff */
[----:B------:R1:W2:Y:S01]  /*5940*/  @!P0 LDG.E.U8 R238, desc[UR10][R78.64] ;  /* 0x0000000a4eee8981 */ /* 0x0002a2000c1e1100 */
[----:B------:R-:W-:Y:S02]  /*5950*/  IADD3 RZ, P2, PT, R4, UR12, RZ ;  /* 0x0000000c04ff7c10 */ /* 0x000fe4000ff5e0ff */
[----:B------:R-:W-:Y:S01]  /*5960*/  PRMT R243, RZ, 0x7610, R243 ;  /* 0x00007610fff37816 */ /* 0x000fe200000000f3 */
[----:B------:R1:W2:Y:S01]  /*5970*/  @!P0 LDG.E.U8 R239, desc[UR10][R80.64] ;  /* 0x0000000a50ef8981 */ /* 0x0002a2000c1e1100 */
[----:B------:R-:W-:Y:S01]  /*5980*/  PRMT R244, RZ, 0x7610, R244 ;  /* 0x00007610fff47816 */ /* 0x000fe200000000f4 */
[----:B0-----:R-:W-:Y:S01]  /*5990*/  VIADD R76, R12, UR12 ;  /* 0x0000000c0c4c7c36 */ /* 0x001fe20008000000 */
[----:B------:R-:W-:Y:S01]  /*59a0*/  PRMT R245, RZ, 0x7610, R245 ;  /* 0x00007610fff57816 */ /* 0x000fe200000000f5 */
[----:B-1----:R-:W-:-:S02]  /*59b0*/  VIADD R78, R5, UR12 ;  /* 0x0000000c054e7c36 */ /* 0x002fc40008000000 */
[----:B------:R-:W-:Y:S01]  /*59c0*/  VIADD R80, R4, UR12 ;  /* 0x0000000c04507c36 */ /* 0x000fe20008000000 */
[----:B---3--:R-:W-:-:S05]  /*59d0*/  IADD3.X R79, PT, PT, R136, UR13, RZ, P3, !PT ;  /* 0x0000000d884f7c10 */ /* 0x008fca0009ffe4ff */
[----:B------:R-:W3:Y:S01]  /*59e0*/  @!P1 LDG.E.U8 R244, desc[UR10][R78.64] ;  /* 0x0000000a4ef49981 */ /* 0x000ee2000c1e1100 */
[----:B----4-:R-:W-:Y:S02]  /*59f0*/  IADD3.X R77, PT, PT, R137, UR13, RZ, P4, !PT ;  /* 0x0000000d894d7c10 */ /* 0x010fe4000a7fe4ff */
[----:B-----5:R-:W-:-:S03]  /*5a00*/  IADD3.X R81, PT, PT, R135, UR13, RZ, P2, !PT ;  /* 0x0000000d87517c10 */ /* 0x020fc600097fe4ff */
[----:B------:R0:W4:Y:S04]  /*5a10*/  @!P0 LDG.E.U8 R243, desc[UR10][R76.64] ;  /* 0x0000000a4cf38981 */ /* 0x000128000c1e1100 */
[----:B------:R1:W5:Y:S01]  /*5a20*/  @!P0 LDG.E.U8 R245, desc[UR10][R80.64] ;  /* 0x0000000a50f58981 */ /* 0x000362000c1e1100 */
[----:B------:R-:W-:Y:S01]  /*5a30*/  IMAD.SHL.U32 R137, R157, 0x40, RZ ;  /* 0x000000409d897824 */ /* 0x000fe200078e00ff */
[--C-:B0-----:R-:W-:Y:S02]  /*5a40*/  SHF.R.U32.HI R76, RZ, 0x2, R157.reuse ;  /* 0x00000002ff4c7819 */ /* 0x101fe4000001169d */
[----:B------:R-:W-:Y:S02]  /*5a50*/  SHF.R.S32.HI R77, RZ, 0x1, R157 ;  /* 0x00000001ff4d7819 */ /* 0x000fe4000001149d */
[----:B------:R-:W-:-:S02]  /*5a60*/  SGXT.U32 R76, R76, 0x3 ;  /* 0x000000034c4c781a */ /* 0x000fc40000000000 */
[----:B------:R-:W-:Y:S02]  /*5a70*/  SGXT R77, R77, 0x1 ;  /* 0x000000014d4d781a */ /* 0x000fe40000000200 */
[----:B------:R-:W-:Y:S02]  /*5a80*/  LOP3.LUT R137, R137, 0x40, RZ, 0xc0, !PT ;  /* 0x0000004089897812 */ /* 0x000fe400078ec0ff */
[----:B------:R-:W-:-:S04]  /*5a90*/  LOP3.LUT R76, R76, 0x88, R77, 0xf8, !PT ;  /* 0x000000884c4c7812 */ /* 0x000fc800078ef84d */
[----:B------:R-:W-:-:S04]  /*5aa0*/  LOP3.LUT R137, R76, R137, RZ, 0xfc, !PT ;  /* 0x000000894c897212 */ /* 0x000fc800078efcff */
[----:B------:R-:W-:Y:S01]  /*5ab0*/  LOP3.LUT R140, R137, 0x8, RZ, 0x3c, !PT ;  /* 0x00000008898c7812 */ /* 0x000fe200078e3cff */
[----:B------:R-:W-:Y:S04]  /*5ac0*/  LDS.U8 R76, [R137+UR4] ;  /* 0x00000004894c7984 */ /* 0x000fe80008000000 */
[----:B------:R-:W0:Y:S04]  /*5ad0*/  LDS.U8 R77, [R137+UR4+0x10] ;  /* 0x00001004894d7984 */ /* 0x000e280008000000 */
[----:B------:R-:W-:Y:S04]  /*5ae0*/  LDS.U8 R227, [R137+UR4+0x20] ;  /* 0x0000200489e37984 */ /* 0x000fe80008000000 */
[----:B------:R-:W-:Y:S04]  /*5af0*/  LDS.U8 R228, [R137+UR4+0x30] ;  /* 0x0000300489e47984 */ /* 0x000fe80008000000 */
[----:B------:R-:W-:Y:S04]  /*5b00*/  LDS.U8 R78, [R137+UR4+0x100] ;  /* 0x00010004894e7984 */ /* 0x000fe80008000000 */
[----:B------:R-:W0:Y:S04]  /*5b10*/  LDS.U8 R79, [R137+UR4+0x110] ;  /* 0x00011004894f7984 */ /* 0x000e280008000000 */
[----:B------:R-:W-:Y:S04]  /*5b20*/  LDS.U8 R229, [R137+UR4+0x120] ;  /* 0x0001200489e57984 */ /* 0x000fe80008000000 */
        /* <DEDUP_REMOVED lines=25> */
[----:B-1----:R-:W-:Y:S04]  /*5cc0*/  LDS.U8 R80, [R140+UR4] ;  /* 0x000000048c507984 */ /* 0x002fe80008000000 */
[----:B------:R-:W1:Y:S04]  /*5cd0*/  LDS.U8 R81, [R140+UR4+0x10] ;  /* 0x000010048c517984 */ /* 0x000e680008000000 */
[----:B------:R-:W-:Y:S04]  /*5ce0*/  LDS.U8 R231, [R140+UR4+0x20] ;  /* 0x000020048ce77984 */ /* 0x000fe80008000000 */
[----:B------:R-:W-:Y:S04]  /*5cf0*/  LDS.U8 R232, [R140+UR4+0x30] ;  /* 0x000030048ce87984 */ /* 0x000fe80008000000 */
[----:B------:R-:W-:Y:S04]  /*5d00*/  LDS.U8 R241, [R140+UR4+0x100] ;  /* 0x000100048cf17984 */ /* 0x000fe80008000000 */
[----:B------:R-:W0:Y:S04]  /*5d10*/  LDS.U8 R242, [R140+UR4+0x110] ;  /* 0x000110048cf27984 */ /* 0x000e280008000000 */
        /* <DEDUP_REMOVED lines=25> */
[----:B------:R-:W-:Y:S01]  /*5eb0*/  LDS.U8 R140, [R140+UR4+0x730] ;  /* 0x000730048c8c7984 */ /* 0x000fe20008000000 */
[----:B------:R-:W-:Y:S06]  /*5ec0*/  BAR.SYNC.DEFER_BLOCKING 0x0 ;  /* 0x0000000000007b1d */ /* 0x000fec0000010000 */
[----:B--2---:R2:W-:Y:S02]  /*5ed0*/  STS.U8 [R75+UR4+0x40], R209 ;  /* 0x000040d14b007988 */ /* 0x0045e40008000004 */
[----:B--2---:R-:W2:Y:S02]  /*5ee0*/  S2R R209, SR_TID.X ;  /* 0x0000000000d17919 */ /* 0x004ea40000002100 */
[----:B------:R2:W-:Y:S04]  /*5ef0*/  STS.U8 [R75+UR4], R207 ;  /* 0x000000cf4b007988 */ /* 0x0005e80008000004 */
[----:B------:R0:W-:Y:S04]  /*5f00*/  STS.U8 [R75+UR4+0x640], R62 ;  /* 0x0006403e4b007988 */ /* 0x0001e80008000004 */
[----:B------:R0:W-:Y:S01]  /*5f10*/  STS.U8 [R75+UR4+0x600], R83 ;  /* 0x000600534b007988 */ /* 0x0001e20008000004 */
[----:B------:R-:W1:Y:S03]  /*5f20*/  S2UR UR7, SR_CgaCtaId ;  /* 0x00000000000779c3 */ /* 0x000e660000008800 */
[----:B------:R-:W-:Y:S01]  /*5f30*/  STS.U8 [R75+UR4+0x240], R208 ;  /* 0x000240d04b007988 */ /* 0x000fe20008000004 */
[C---:B--2---:R-:W-:Y:S01]  /*5f40*/  LOP3.LUT R207, R209.reuse, 0x7, RZ, 0xc0, !PT ;  /* 0x00000007d1cf7812 */ /* 0x044fe200078ec0ff */
[----:B0-----:R-:W-:-:S04]  /*5f50*/  IMAD.SHL.U32 R62, R209, 0x2, RZ ;  /* 0x00000002d13e7824 */ /* 0x001fc800078e00ff */
[----:B------:R-:W-:-:S05]  /*5f60*/  IMAD R83, R207, 0x90, RZ ;  /* 0x00000090cf537824 */ /* 0x000fca00078e02ff */
[----:B------:R-:W-:Y:S02]  /*5f70*/  LOP3.LUT R83, R83, 0x30, R62, 0x78, !PT ;  /* 0x0000003053537812 */ /* 0x000fe400078e783e */
[C---:B------:R-:W-:Y:S01]  /*5f80*/  LOP3.LUT R62, R75.reuse, 0x10, RZ, 0x3c, !PT ;  /* 0x000000104b3e7812 */ /* 0x040fe200078e3cff */
        /* <DEDUP_REMOVED lines=10> */
[----:B------:R0:W-:Y:S04]  /*6030*/  STS.U8 [R75+UR4+0xe00], R203 ;  /* 0x000e00cb4b007988 */ /* 0x0001e80008000004 */
[----:B------:R2:W-:Y:S01]  /*6040*/  STS.U8 [R62+UR4+0x680], R82 ;  /* 0x000680523e007988 */ /* 0x0005e20008000004 */
[----:B0-----:R-:W-:-:S02]  /*6050*/  LOP3.LUT R75, R75, 0x20, RZ, 0x3c, !PT ;  /* 0x000000204b4b7812 */ /* 0x001fc400078e3cff */
[C---:B--2---:R-:W-:Y:S01]  /*6060*/  LOP3.LUT R82, R209.reuse, 0x3f, RZ, 0xc0, !PT ;  /* 0x0000003fd1527812 */ /* 0x044fe200078ec0ff */
[----:B------:R-:W-:Y:S03]  /*6070*/  STS.U8 [R62+UR4+0x80], R223 ;  /* 0x000080df3e007988 */ /* 0x000fe60008000004 */
[----:B------:R-:W-:Y:S01]  /*6080*/  LOP3.LUT R82, R82, 0x30, RZ, 0x3c, !PT ;  /* 0x0000003052527812 */ /* 0x000fe200078e3cff */
        /* <DEDUP_REMOVED lines=35> */
[----:B------:R-:W-:Y:S04]  /*62c0*/  STS.U8 [R82+UR4+0x5c0], R57 ;  /* 0x0005c03952007988 */ /* 0x000fe80008000004 */
[----:B------:R-:W-:Y:S04]  /*62d0*/  STS.U8 [R82+UR4+0x7c0], R61 ;  /* 0x0007c03d52007988 */ /* 0x000fe80008000004 */
[----:B------:R2:W-:Y:S04]  /*62e0*/  STS.U8 [R82+UR4+0x780], R74 ;  /* 0x0007804a52007988 */ /* 0x0005e80008000004 */
[----:B------:R-:W-:Y:S04]  /*62f0*/  STS.U8 [R82+UR4+0x980], R167 ;  /* 0x000980a752007988 */ /* 0x000fe80008000004 */
[----:B------:R-:W-:Y:S04]  /*6300*/  STS.U8 [R82+UR4+0x9c0], R166 ;  /* 0x0009c0a652007988 */ /* 0x000fe80008000004 */
[----:B------:R-:W-:Y:S04]  /*6310*/  STS.U8 [R82+UR4+0xbc0], R171 ;  /* 0x000bc0ab52007988 */ /* 0x000fe80008000004 */
[----:B------:R-:W-:Y:S04]  /*6320*/  STS.U8 [R82+UR4+0xb80], R184 ;  /* 0x000b80b852007988 */ /* 0x000fe80008000004 */
[----:B------:R-:W-:Y:S04]  /*6330*/  STS.U8 [R82+UR4+0xd80], R189 ;  /* 0x000d80bd52007988 */ /* 0x000fe80008000004 */
[----:B----4-:R-:W-:Y:S04]  /*6340*/  STS.U8 [R82+UR4+0xdc0], R243 ;  /* 0x000dc0f352007988 */ /* 0x010fe80008000004 */
[----:B---3--:R-:W-:Y:S04]  /*6350*/  STS.U8 [R82+UR4+0xfc0], R244 ;  /* 0x000fc0f452007988 */ /* 0x008fe80008000004 */
[----:B-----5:R-:W-:Y:S01]  /*6360*/  STS.U8 [R82+UR4+0xf80], R245 ;  /* 0x000f80f552007988 */ /* 0x020fe20008000004 */
[----:B------:R-:W-:Y:S01]  /*6370*/  UMOV UR6, 0x400 ;  /* 0x0000040000067882 */ /* 0x000fe20000000000 */
[----:B------:R-:W-:Y:S01]  /*6380*/  IMAD.SHL.U32 R151, R209, 0x20, RZ ;  /* 0x00000020d1977824 */ /* 0x000fe200078e00ff */
[----:B-1----:R-:W-:-:S04]  /*6390*/  ULEA UR6, UR7, UR6, 0x18 ;  /* 0x0000000607067291 */ /* 0x002fc8000f8ec0ff */
[----:B------:R-:W-:Y:S01]  /*63a0*/  LOP3.LUT R83, R83, 0x400, R151, 0xf8, !PT ;  /* 0x0000040053537812 */ /* 0x000fe200078ef897 */
[----:B------:R-:W-:Y:S06]  /*63b0*/  BAR.SYNC.DEFER_BLOCKING 0x0 ;  /* 0x0000000000007b1d */ /* 0x000fec0000010000 */
[----:B------:R-:W1:Y:S04]  /*63c0*/  LDSM.16.M88.4 R56, [R83+UR6] ;  /* 0x000000065338783b */ /* 0x000e680008000200 */
[----:B------:R-:W3:Y:S01]  /*63d0*/  LDSM.16.M88.4 R60, [R83+UR6+0x800] ;  /* 0x00080006533c783b */ /* 0x000ee20008000200 */
[----:B0-----:R-:W-:-:S02]  /*63e0*/  IMAD R72, R77, 0x100, R76 ;  /* 0x000001004d487824 */ /* 0x001fc400078e024c */
[----:B--2---:R-:W-:Y:S02]  /*63f0*/  IMAD R74, R79, 0x100, R78 ;  /* 0x000001004f4a7824 */ /* 0x004fe400078e024e */
[----:B------:R-:W-:Y:S02]  /*6400*/  IMAD R73, R81, 0x100, R80 ;  /* 0x0000010051497824 */ /* 0x000fe400078e0250 */
[----:B------:R-:W-:Y:S01]  /*6410*/  IMAD R75, R242, 0x100, R241 ;  /* 0x00000100f24b7824 */ /* 0x000fe200078e02f1 */
[----:B------:R-:W-:Y:S02]  /*6420*/  F2FP.F16.E4M3.UNPACK_B R72, R72 ;  /* 0x00000048ff48723e */ /* 0x000fe400020006ff */
[----:B------:R-:W-:Y:S02]  /*6430*/  F2FP.F16.E4M3.UNPACK_B R74, R74 ;  /* 0x0000004aff4a723e */ /* 0x000fe400020006ff */
[----:B------:R-:W-:Y:S02]  /*6440*/  F2FP.F16.E4M3.UNPACK_B R73, R73 ;  /* 0x00000049ff49723e */ /* 0x000fe400020006ff */
[----:B------:R-:W-:Y:S01]  /*6450*/  F2FP.F16.E4M3.UNPACK_B R75, R75 ;  /* 0x0000004bff4b723e */ /* 0x000fe200020006ff */
[----:B------:R-:W-:-:S02]  /*6460*/  IMAD R227, R228, 0x100, R227 ;  /* 0x00000100e4e37824 */ /* 0x000fc400078e02e3 */
[----:B------:R-:W-:Y:S02]  /*6470*/  IMAD R229, R230, 0x100, R229 ;  /* 0x00000100e6e57824 */ /* 0x000fe400078e02e5 */
[----:B------:R-:W-:Y:S02]  /*6480*/  IMAD R231, R232, 0x100, R231 ;  /* 0x00000100e8e77824 */ /* 0x000fe400078e02e7 */
[----:B------:R-:W-:Y:S01]  /*6490*/  IMAD R233, R234, 0x100, R233 ;  /* 0x00000100eae97824 */ /* 0x000fe200078e02e9 */
[----:B-1----:R-:W-:Y:S02]  /*64a0*/  F2FP.F16.E4M3.UNPACK_B R76, R56 ;  /* 0x00000038ff4c723e */ /* 0x002fe400020006ff */
[----:B------:R-:W-:Y:S02]  /*64b0*/  F2FP.F16.E4M3.UNPACK_B R77, R57 ;  /* 0x00000039ff4d723e */ /* 0x000fe400020006ff */
[----:B---3--:R-:W-:Y:S02]  /*64c0*/  F2FP.F16.E4M3.UNPACK_B R80, R60 ;  /* 0x0000003cff50723e */ /* 0x008fe400020006ff */
[----:B------:R-:W-:-:S03]  /*64d0*/  F2FP.F16.E4M3.UNPACK_B R81, R61 ;  /* 0x0000003dff51723e */ /* 0x000fc600020006ff */
[----:B------:R-:W-:Y:S01]  /*64e0*/  HMMA.16816.F32 R76, R72, R76, R64 ;  /* 0x0000004c484c723c */ /* 0x000fe20000001840 */
[----:B------:R-:W-:Y:S02]  /*64f0*/  F2FP.F16.E4M3.UNPACK_B R56, R56.H1 ;  /* 0x00000038ff38723e */ /* 0x000fe400030006ff */
[----:B------:R-:W-:-:S05]  /*6500*/  F2FP.F16.E4M3.UNPACK_B R57, R57.H1 ;  /* 0x00000039ff39723e */ /* 0x000fca00030006ff */
[----:B------:R-:W-:Y:S01]  /*6510*/  HMMA.16816.F32 R64, R72, R80, R68 ;  /* 0x000000504840723c */ /* 0x000fe20000001844 */
[----:B------:R-:W-:Y:S02]  /*6520*/  F2FP.F16.E4M3.UNPACK_B R68, R227 ;  /* 0x000000e3ff44723e */ /* 0x000fe400020006ff */
[----:B------:R-:W-:Y:S02]  /*6530*/  F2FP.F16.E4M3.UNPACK_B R70, R229 ;  /* 0x000000e5ff46723e */ /* 0x000fe400020006ff */
[----:B------:R-:W-:Y:S02]  /*6540*/  F2FP.F16.E4M3.UNPACK_B R69, R231 ;  /* 0x000000e7ff45723e */ /* 0x000fe400020006ff */
[----:B------:R-:W-:Y:S02]  /*6550*/  F2FP.F16.E4M3.UNPACK_B R71, R233 ;  /* 0x000000e9ff47723e */ /* 0x000fe400020006ff */
[----:B------:R-:W-:Y:S02]  /*6560*/  F2FP.F16.E4M3.UNPACK_B R60, R60.H1 ;  /* 0x0000003cff3c723e */ /* 0x000fe400030006ff */
[----:B------:R-:W-:-:S03]  /*6570*/  F2FP.F16.E4M3.UNPACK_B R61, R61.H1 ;  /* 0x0000003dff3d723e */ /* 0x000fc600030006ff */
[C---:B------:R-:W-:Y:S01]  /*6580*/  HMMA.16816.F32 R76, R68.reuse, R56, R76 ;  /* 0x00000038444c723c */ /* 0x040fe2000000184c */
[----:B------:R-:W-:Y:S02]  /*6590*/  IMAD R213, R214, 0x100, R213 ;  /* 0x00000100d6d57824 */ /* 0x000fe400078e02d5 */
[----:B------:R-:W-:Y:S02]  /*65a0*/  IMAD R215, R216, 0x100, R215 ;  /* 0x00000100d8d77824 */ /* 0x000fe400078e02d7 */
[----:B------:R-:W-:Y:S02]  /*65b0*/  IMAD R217, R218, 0x100, R217 ;  /* 0x00000100dad97824 */ /* 0x000fe400078e02d9 */
[----:B------:R-:W-:Y:S01]  /*65c0*/  IMAD R219, R220, 0x100, R219 ;  /* 0x00000100dcdb7824 */ /* 0x000fe200078e02db */
[----:B------:R-:W-:Y:S01]  /*65d0*/  HMMA.16816.F32 R64, R68, R60, R64 ;  /* 0x0000003c4440723c */ /* 0x000fe20000001840 */
[----:B------:R-:W-:Y:S02]  /*65e0*/  F2FP.F16.E4M3.UNPACK_B R68, R213 ;  /* 0x000000d5ff44723e */ /* 0x000fe400020006ff */
[----:B------:R-:W-:-:S02]  /*65f0*/  F2FP.F16.E4M3.UNPACK_B R70, R215 ;  /* 0x000000d7ff46723e */ /* 0x000fc400020006ff */
[----:B------:R-:W-:Y:S02]  /*6600*/  F2FP.F16.E4M3.UNPACK_B R69, R217 ;  /* 0x000000d9ff45723e */ /* 0x000fe400020006ff */
[----:B------:R-:W-:Y:S02]  /*6610*/  F2FP.F16.E4M3.UNPACK_B R71, R219 ;  /* 0x000000dbff47723e */ /* 0x000fe400020006ff */
[----:B------:R-:W-:Y:S02]  /*6620*/  F2FP.F16.E4M3.UNPACK_B R56, R58 ;  /* 0x0000003aff38723e */ /* 0x000fe400020006ff */
[----:B------:R-:W-:Y:S02]  /*6630*/  F2FP.F16.E4M3.UNPACK_B R57, R59 ;  /* 0x0000003bff39723e */ /* 0x000fe400020006ff */
[----:B------:R-:W-:-:S05]  /*6640*/  LOP3.LUT R83, R83, 0x40, RZ, 0x3c, !PT ;  /* 0x0000004053537812 */ /* 0x000fca00078e3cff */
[----:B------:R-:W0:Y:S01]  /*6650*/  LDSM.16.M88.4 R72, [R83+UR6] ;  /* 0x000000065348783b */ /* 0x000e220008000200 */
[C---:B------:R-:W-:Y:S01]  /*6660*/  HMMA.16816.F32 R76, R68.reuse, R56, R76 ;  /* 0x00000038444c723c */ /* 0x040fe2000000184c */
[----:B------:R-:W-:Y:S02]  /*6670*/  F2FP.F16.E4M3.UNPACK_B R56, R62 ;  /* 0x0000003eff38723e */ /* 0x000fe400020006ff */
[----:B------:R-:W-:Y:S01]  /*6680*/  F2FP.F16.E4M3.UNPACK_B R57, R63 ;  /* 0x0000003fff39723e */ /* 0x000fe200020006ff */
[----:B------:R-:W1:Y:S06]  /*6690*/  LDSM.16.M88.4 R80, [R83+UR6+0x800] ;  /* 0x000800065350783b */ /* 0x000e6c0008000200 */
[----:B------:R-:W-:Y:S01]  /*66a0*/  HMMA.16816.F32 R64, R68, R56, R64 ;  /* 0x000000384440723c */ /* 0x000fe20000001840 */
[----:B------:R-:W-:-:S02]  /*66b0*/  IMAD R191, R192, 0x100, R191 ;  /* 0x00000100c0bf7824 */ /* 0x000fc400078e02bf */
[----:B------:R-:W-:Y:S02]  /*66c0*/  IMAD R193, R194, 0x100, R193 ;  /* 0x00000100c2c17824 */ /* 0x000fe400078e02c1 */
[----:B------:R-:W-:Y:S02]  /*66d0*/  IMAD R195, R196, 0x100, R195 ;  /* 0x00000100c4c37824 */ /* 0x000fe400078e02c3 */
[----:B------:R-:W-:Y:S01]  /*66e0*/  IMAD R197, R198, 0x100, R197 ;  /* 0x00000100c6c57824 */ /* 0x000fe200078e02c5 */
[----:B------:R-:W-:Y:S02]  /*66f0*/  F2FP.F16.E4M3.UNPACK_B R60, R58.H1 ;  /* 0x0000003aff3c723e */ /* 0x000fe400030006ff */
[----:B------:R-:W-:Y:S02]  /*6700*/  F2FP.F16.E4M3.UNPACK_B R61, R59.H1 ;  /* 0x0000003bff3d723e */ /* 0x000fe400030006ff */
[----:B------:R-:W-:Y:S02]  /*6710*/  F2FP.F16.E4M3.UNPACK_B R56, R191 ;  /* 0x000000bfff38723e */ /* 0x000fe400020006ff */
[----:B------:R-:W-:-:S02]  /*6720*/  F2FP.F16.E4M3.UNPACK_B R58, R193 ;  /* 0x000000c1ff3a723e */ /* 0x000fc400020006ff */
[----:B------:R-:W-:Y:S02]  /*6730*/  F2FP.F16.E4M3.UNPACK_B R57, R195 ;  /* 0x000000c3ff39723e */ /* 0x000fe400020006ff */
[----:B------:R-:W-:Y:S02]  /*6740*/  F2FP.F16.E4M3.UNPACK_B R59, R197 ;  /* 0x000000c5ff3b723e */ /* 0x000fe400020006ff */
[----:B------:R-:W-:Y:S02]  /*6750*/  F2FP.F16.E4M3.UNPACK_B R62, R62.H1 ;  /* 0x0000003eff3e723e */ /* 0x000fe400030006ff */
[----:B------:R-:W-:-:S03]  /*6760*/  F2FP.F16.E4M3.UNPACK_B R63, R63.H1 ;  /* 0x0000003fff3f723e */ /* 0x000fc600030006ff */
[----:B------:R-:W-:Y:S01]  /*6770*/  HMMA.16816.F32 R76, R56, R60, R76 ;  /* 0x0000003c384c723c */ /* 0x000fe2000000184c */
[----:B------:R-:W-:-:S07]  /*6780*/  IMAD R174, R175, 0x100, R174 ;  /* 0x00000100afae7824 */ /* 0x000fce00078e02ae */
[----:B------:R-:W-:Y:S01]  /*6790*/  HMMA.16816.F32 R64, R56, R62, R64 ;  /* 0x0000003e3840723c */ /* 0x000fe20000001840 */
[----:B------:R-:W-:Y:S02]  /*67a0*/  IMAD R176, R177, 0x100, R176 ;  /* 0x00000100b1b07824 */ /* 0x000fe400078e02b0 */
[----:B------:R-:W-:Y:S02]  /*67b0*/  IMAD R178, R179, 0x100, R178 ;  /* 0x00000100b3b27824 */ /* 0x000fe400078e02b2 */
[----:B------:R-:W-:Y:S01]  /*67c0*/  IMAD R180, R181, 0x100, R180 ;  /* 0x00000100b5b47824 */ /* 0x000fe200078e02b4 */
[----:B------:R-:W-:Y:S02]  /*67d0*/  F2FP.F16.E4M3.UNPACK_B R56, R174 ;  /* 0x000000aeff38723e */ /* 0x000fe400020006ff */
[----:B------:R-:W-:Y:S02]  /*67e0*/  F2FP.F16.E4M3.UNPACK_B R58, R176 ;  /* 0x000000b0ff3a723e */ /* 0x000fe400020006ff */
[----:B------:R-:W-:-:S02]  /*67f0*/  F2FP.F16.E4M3.UNPACK_B R57, R178 ;  /* 0x000000b2ff39723e */ /* 0x000fc400020006ff */
[----:B------:R-:W-:Y:S02]  /*6800*/  F2FP.F16.E4M3.UNPACK_B R59, R180 ;  /* 0x000000b4ff3b723e */ /* 0x000fe400020006ff */
[----:B0-----:R-:W-:Y:S02]  /*6810*/  F2FP.F16.E4M3.UNPACK_B R62, R72 ;  /* 0x00000048ff3e723e */ /* 0x001fe400020006ff */
[----:B------:R-:W-:Y:S02]  /*6820*/  F2FP.F16.E4M3.UNPACK_B R63, R73 ;  /* 0x00000049ff3f723e */ /* 0x000fe400020006ff */
[----:B-1----:R-:W-:Y:S02]  /*6830*/  F2FP.F16.E4M3.UNPACK_B R60, R80 ;  /* 0x00000050ff3c723e */ /* 0x002fe400020006ff */
[----:B------:R-:W-:-:S03]  /*6840*/  F2FP.F16.E4M3.UNPACK_B R61, R81 ;  /* 0x00000051ff3d723e */ /* 0x000fc600020006ff */
        /* <DEDUP_REMOVED lines=10> */
[----:B------:R-:W-:Y:S02]  /*68f0*/  F2FP.F16.E4M3.UNPACK_B R72, R72.H1 ;  /* 0x00000048ff48723e */ /* 0x000fe400030006ff */
[----:B------:R-:W-:Y:S02]  /*6900*/  F2FP.F16.E4M3.UNPACK_B R73, R73.H1 ;  /* 0x00000049ff49723e */ /* 0x000fe400030006ff */
        /* <DEDUP_REMOVED lines=12> */
[----:B------:R-:W-:Y:S02]  /*69d0*/  F2FP.F16.E4M3.UNPACK_B R62, R74 ;  /* 0x0000004aff3e723e */ /* 0x000fe400020006ff */
[----:B------:R-:W-:Y:S02]  /*69e0*/  F2FP.F16.E4M3.UNPACK_B R63, R75 ;  /* 0x0000004bff3f723e */ /* 0x000fe400020006ff */
[----:B------:R-:W-:Y:S02]  /*69f0*/  F2FP.F16.E4M3.UNPACK_B R60, R82 ;  /* 0x00000052ff3c723e */ /* 0x000fe400020006ff */
[----:B------:R-:W-:-:S03]  /*6a00*/  F2FP.F16.E4M3.UNPACK_B R61, R83 ;  /* 0x00000053ff3d723e */ /* 0x000fc600020006ff */
[----:B------:R-:W-:Y:S01]  /*6a10*/  HMMA.16816.F32 R76, R56, R62, R76 ;  /* 0x0000003e384c723c */ /* 0x000fe2000000184c */
[----:B------:R-:W-:-:S07]  /*6a20*/  IMAD R68, R135, 0x100, R142 ;  /* 0x0000010087447824 */ /* 0x000fce00078e028e */
[----:B------:R-:W-:Y:S01]  /*6a30*/  HMMA.16816.F32 R56, R56, R60, R64 ;  /* 0x0000003c3838723c */ /* 0x000fe20000001840 */
[----:B------:R-:W0:Y:S01]  /*6a40*/  LDC R60, c[0x0][0x3a8] ;  /* 0x0000ea00ff3c7b82 */ /* 0x000e220000000800 */
[----:B------:R-:W-:Y:S02]  /*6a50*/  IMAD R70, R136, 0x100, R141 ;  /* 0x0000010088467824 */ /* 0x000fe400078e028d */
[----:B------:R-:W-:Y:S02]  /*6a60*/  IMAD R69, R137, 0x100, R138 ;  /* 0x0000010089457824 */ /* 0x000fe400078e028a */
[----:B------:R-:W-:Y:S01]  /*6a70*/  IMAD R71, R140, 0x100, R139 ;  /* 0x000001008c477824 */ /* 0x000fe200078e028b */
[----:B------:R-:W-:Y:S02]  /*6a80*/  F2FP.F16.E4M3.UNPACK_B R74, R74.H1 ;  /* 0x0000004aff4a723e */ /* 0x000fe400030006ff */
[----:B------:R-:W-:Y:S02]  /*6a90*/  F2FP.F16.E4M3.UNPACK_B R75, R75.H1 ;  /* 0x0000004bff4b723e */ /* 0x000fe400030006ff */
[----:B------:R-:W-:-:S02]  /*6aa0*/  F2FP.F16.E4M3.UNPACK_B R68, R68 ;  /* 0x00000044ff44723e */ /* 0x000fc400020006ff */
[----:B------:R-:W-:Y:S02]  /*6ab0*/  F2FP.F16.E4M3.UNPACK_B R70, R70 ;  /* 0x00000046ff46723e */ /* 0x000fe400020006ff */
[----:B------:R-:W-:Y:S02]  /*6ac0*/  F2FP.F16.E4M3.UNPACK_B R69, R69 ;  /* 0x00000045ff45723e */ /* 0x000fe400020006ff */
[----:B------:R-:W-:Y:S02]  /*6ad0*/  F2FP.F16.E4M3.UNPACK_B R71, R71 ;  /* 0x00000047ff47723e */ /* 0x000fe400020006ff */
[----:B------:R-:W-:Y:S02]  /*6ae0*/  F2FP.F16.E4M3.UNPACK_B R82, R82.H1 ;  /* 0x00000052ff52723e */ /* 0x000fe400030006ff */
[----:B------:R-:W-:Y:S01]  /*6af0*/  F2FP.F16.E4M3.UNPACK_B R83, R83.H1 ;  /* 0x00000053ff53723e */ /* 0x000fe200030006ff */
[----:B------:R-:W-:Y:S02]  /*6b00*/  USHF.L.U32 UR4, UR17, 0x7, URZ ;  /* 0x0000000711047899 */ /* 0x000fe400080006ff */
[----:B------:R-:W-:Y:S01]  /*6b10*/  HMMA.16816.F32 R64, R68, R74, R76 ;  /* 0x0000004a4440723c */ /* 0x000fe2000000184c */
[----:B------:R-:W-:-:S02]  /*6b20*/  UIADD3 UR5, UPT, UPT, UR5, -0x1, URZ ;  /* 0xffffffff05057890 */ /* 0x000fc4000fffe0ff */
[----:B------:R-:W-:-:S05]  /*6b30*/  UIADD3 UR12, UP0, UPT, UR4, UR12, URZ ;  /* 0x0000000c040c7290 */ /* 0x000fca000ff1e0ff */
[----:B------:R-:W-:Y:S01]  /*6b40*/  HMMA.16816.F32 R68, R68, R82, R56 ;  /* 0x000000524444723c */ /* 0x000fe20000001838 */
[----:B------:R-:W-:Y:S02]  /*6b50*/  ULEA.HI.X.SX32 UR13, UR4, UR13, 0x1, UP0 ;  /* 0x0000000d040d7291 */ /* 0x000fe400080f0eff */
[----:B------:R-:W-:Y:S01]  /*6b60*/  UISETP.NE.U32.AND UP0, UPT, UR5, URZ, UPT ;  /* 0x000000ff0500728c */ /* 0x000fe2000bf05070 */
[----:B0-----:R-:W-:-:S05]  /*6b70*/  IMAD.SHL.U32 R60, R60, 0x80, RZ ;  /* 0x000000803c3c7824 */ /* 0x001fca00078e00ff */
[----:B------:R-:W-:Y:S01]  /*6b80*/  IADD3 R3, P0, PT, R60, R3, RZ ;  /* 0x000000033c037210 */ /* 0x000fe20007f1e0ff */
[----:B------:R-:W-:-:S03]  /*6b90*/  UIADD3 UR8, UPT, UPT, UR8, -0x80, URZ ;  /* 0xffffff8008087890 */ /* 0x000fc6000fffe0ff */
[----:B------:R-:W-:Y:S01]  /*6ba0*/  LEA.HI.X.SX32 R119, R60, R119, 0x1, P0 ;  /* 0x000000773c777211 */ /* 0x000fe200000f0eff */
[----:B------:R-:W-:Y:S08]  /*6bb0*/  BRA.U UP0, `(.L_x_2) ;  /* 0xffffffc500dc7547 */ /* 0x000ff0000b83ffff */
.L_x_1:
[----:B------:R-:W2:Y:S01]  /*6bc0*/  LDL.LU R58, [R1+0x6c] ;  /* 0x00006c00013a7983 */ /* 0x000ea20000300800 */
[----:B------:R-:W1:Y:S01]  /*6bd0*/  S2R R56, SR_TID.X ;  /* 0x0000000000387919 */ /* 0x000e620000002100 */
[----:B------:R-:W3:Y:S01]  /*6be0*/  S2UR UR5, SR_CgaCtaId ;  /* 0x00000000000579c3 */ /* 0x000ee20000008800 */
[----:B------:R-:W-:Y:S02]  /*6bf0*/  F2FP.SATFINITE.E4M3.F32.PACK_AB_MERGE_C R64, R65, R64, RZ ;  /* 0x000000404140723e */ /* 0x000fe400048070ff */
[----:B------:R-:W-:Y:S01]  /*6c00*/  F2FP.SATFINITE.E4M3.F32.PACK_AB_MERGE_C R66, R67, R66, RZ ;  /* 0x000000424342723e */ /* 0x000fe200048070ff */
[----:B------:R-:W2:Y:S01]  /*6c10*/  LDL.LU R57, [R1+0x70] ;  /* 0x0000700001397983 */ /* 0x000ea20000300800 */
[----:B------:R-:W-:Y:S01]  /*6c20*/  F2FP.SATFINITE.E4M3.F32.PACK_AB_MERGE_C R69, R69, R68, RZ ;  /* 0x000000444545723e */ /* 0x000fe200048070ff */
[----:B------:R-:W-:Y:S01]  /*6c30*/  UMOV UR4, 0x400 ;  /* 0x0000040000047882 */ /* 0x000fe20000000000 */
[----:B------:R-:W-:Y:S01]  /*6c40*/  F2FP.SATFINITE.E4M3.F32.PACK_AB_MERGE_C R71, R71, R70, RZ ;  /* 0x000000464747723e */ /* 0x000fe200048070ff */
[----:B------:R-:W4:Y:S01]  /*6c50*/  LDL.LU R14, [R1+0x68] ;  /* 0x00006800010e7983 */ /* 0x000f220000300800 */
[----:B------:R-:W-:Y:S01]  /*6c60*/  LOP3.LUT R6, R69, 0xffff, RZ, 0xc0, !PT ;  /* 0x0000ffff45067812 */ /* 0x000fe200078ec0ff */
[----:B------:R-:W4:Y:S01]  /*6c70*/  LDCU.128 UR12, c[0x0][0x390] ;  /* 0x00007200ff0c77ac */ /* 0x000f220008000c00 */
[--C-:B01----:R-:W-:Y:S01]  /*6c80*/  SHF.R.S32.HI R3, RZ, 0x3, R56.reuse ;  /* 0x00000003ff037819 */ /* 0x103fe20000011438 */
[----:B------:R-:W-:Y:S01]  /*6c90*/  IMAD.SHL.U32 R4, R56, 0x8, RZ ;  /* 0x0000000838047824 */ /* 0x000fe200078e00ff */
[----:B------:R-:W-:-:S02]  /*6ca0*/  SHF.R.S32.HI R9, RZ, 0x4, R56 ;  /* 0x00000004ff097819 */ /* 0x000fc40000011438 */
[----:B------:R-:W-:-:S04]  /*6cb0*/  SGXT R3, R3, 0x1 ;  /* 0x000000010303781a */ /* 0x000fc80000000200 */
[----:B------:R-:W-:Y:S02]  /*6cc0*/  LOP3.LUT R5, R3, 0xc0, RZ, 0xc0, !PT ;  /* 0x000000c003057812 */ /* 0x000fe400078ec0ff */
[----:B------:R-:W-:Y:S02]  /*6cd0*/  LOP3.LUT R3, R56, 0x20, RZ, 0xc0, !PT ;  /* 0x0000002038037812 */ /* 0x000fe400078ec0ff */
[----:B------:R-:W-:-:S03]  /*6ce0*/  LOP3.LUT R5, R5, 0x38, R4, 0xf8, !PT ;  /* 0x0000003805057812 */ /* 0x000fc600078ef804 */
[----:B------:R-:W-:Y:S01]  /*6cf0*/  IMAD.SHL.U32 R4, R3, 0x2, RZ ;  /* 0x0000000203047824 */ /* 0x000fe200078e00ff */
[----:B------:R-:W-:-:S04]  /*6d00*/  SHF.R.U32.HI R7, RZ, 0x4, R3 ;  /* 0x00000004ff077819 */ /* 0x000fc80000011603 */
[----:B------:R-:W-:Y:S02]  /*6d10*/  LOP3.LUT R10, R5, R4, RZ, 0x3c, !PT ;  /* 0x00000004050a7212 */ /* 0x000fe400078e3cff */
[----:B------:R-:W-:Y:S02]  /*6d20*/  LOP3.LUT R4, R64, 0xffff, RZ, 0xc0, !PT ;  /* 0x0000ffff40047812 */ /* 0x000fe400078ec0ff */
[----:B------:R-:W-:Y:S02]  /*6d30*/  LOP3.LUT R5, R66, 0xffff, RZ, 0xc0, !PT ;  /* 0x0000ffff42057812 */ /* 0x000fe400078ec0ff */
[C---:B------:R-:W-:Y:S02]  /*6d40*/  PRMT R66, R71.reuse, 0x7604, R66 ;  /* 0x0000760447427816 */ /* 0x040fe40000000042 */
[----:B------:R-:W-:Y:S01]  /*6d50*/  LOP3.LUT R71, R71, 0xffff, RZ, 0xc0, !PT ;  /* 0x0000ffff47477812 */ /* 0x000fe200078ec0ff */
[----:B---3--:R-:W-:Y:S01]  /*6d60*/  ULEA UR4, UR5, UR4, 0x18 ;  /* 0x0000000405047291 */ /* 0x008fe2000f8ec0ff */
[----:B------:R-:W-:Y:S01]  /*6d70*/  SHF.R.U32.HI R3, RZ, 0x8, R4 ;  /* 0x00000008ff037819 */ /* 0x000fe20000011604 */
[----:B------:R-:W0:Y:S01]  /*6d80*/  LDCU UR5, c[0x0][0x3b8] ;  /* 0x00007700ff0577ac */ /* 0x000e220008000800 */
[----:B------:R-:W-:-:S02]  /*6d90*/  SHF.R.U32.HI R6, RZ, 0x8, R6 ;  /* 0x00000008ff067819 */ /* 0x000fc40000011606 */
[----:B------:R-:W-:Y:S02]  /*6da0*/  SHF.R.U32.HI R4, RZ, 0x8, R5 ;  /* 0x00000008ff047819 */ /* 0x000fe40000011605 */
[----:B------:R-:W-:Y:S02]  /*6db0*/  SHF.R.U32.HI R5, RZ, 0x8, R71 ;  /* 0x00000008ff057819 */ /* 0x000fe40000011647 */
[----:B------:R-:W-:Y:S02]  /*6dc0*/  PRMT R64, R69, 0x7604, R64 ;  /* 0x0000760445407816 */ /* 0x000fe40000000040 */
[----:B------:R-:W-:Y:S02]  /*6dd0*/  PRMT R12, R6, 0x7604, R3 ;  /* 0x00007604060c7816 */ /* 0x000fe40000000003 */
[----:B------:R-:W-:Y:S02]  /*6de0*/  PRMT R11, R5, 0x7604, R4 ;  /* 0x00007604050b7816 */ /* 0x000fe40000000004 */
[----:B------:R-:W-:-:S04]  /*6df0*/  SGXT R9, R9, 0x1 ;  /* 0x000000010909781a */ /* 0x000fc80000000200 */
[----:B------:R-:W-:Y:S01]  /*6e00*/  LOP3.LUT R9, R10, 0x104, R9, 0xf8, !PT ;  /* 0x000001040a097812 */ /* 0x000fe200078ef809 */
[----:B------:R-:W-:Y:S01]  /*6e10*/  BAR.SYNC.DEFER_BLOCKING 0x0 ;  /* 0x0000000000007b1d */ /* 0x000fe20000010000 */
[C---:B------:R-:W-:Y:S02]  /*6e20*/  LOP3.LUT R4, R2.reuse, R0, RZ, 0xfc, !PT ;  /* 0x0000000002047212 */ /* 0x040fe400078efcff */
[C-C-:B------:R-:W-:Y:S02]  /*6e30*/  LOP3.LUT R13, R2.reuse, 0x1c, R0.reuse, 0xfe, !PT ;  /* 0x0000001c020d7812 */ /* 0x140fe400078efe00 */
[----:B------:R-:W-:-:S03]  /*6e40*/  LOP3.LUT R23, R2, 0x14, R0, 0xfe, !PT ;  /* 0x0000001402177812 */ /* 0x000fc600078efe00 */
[----:B0-----:R-:W-:Y:S01]  /*6e50*/  IMAD R16, R13, UR5, RZ ;  /* 0x000000050d107c24 */ /* 0x001fe2000f8e02ff */
[----:B--2---:R-:W-:-:S04]  /*6e60*/  LOP3.LUT R8, R57, 0x3c, R58, 0xf8, !PT ;  /* 0x0000003c39087812 */ /* 0x004fc800078ef83a */
[----:B------:R-:W-:-:S04]  /*6e70*/  LOP3.LUT R7, R8, R7, RZ, 0xfc, !PT ;  /* 0x0000000708077212 */ /* 0x000fc800078efcff */
[C---:B------:R-:W-:Y:S02]  /*6e80*/  LOP3.LUT R3, R7.reuse, 0x4, RZ, 0x3c, !PT ;  /* 0x0000000407037812 */ /* 0x040fe400078e3cff */
[C---:B------:R-:W-:Y:S02]  /*6e90*/  LOP3.LUT R5, R7.reuse, 0x40, RZ, 0x3c, !PT ;  /* 0x0000004007057812 */ /* 0x040fe400078e3cff */
[----:B------:R-:W-:Y:S01]  /*6ea0*/  LOP3.LUT R6, R7, 0x44, RZ, 0x3c, !PT ;  /* 0x0000004407067812 */ /* 0x000fe200078e3cff */
[----:B------:R-:W-:Y:S04]  /*6eb0*/  STS.U16 [R7+UR4], R64 ;  /* 0x0000004007007988 */ /* 0x000fe80008000404 */
[----:B------:R0:W-:Y:S04]  /*6ec0*/  STS.U16 [R3+UR4+0x100], R12 ;  /* 0x0001000c03007988 */ /* 0x0001e80008000404 */
[----:B------:R-:W-:Y:S04]  /*6ed0*/  STS.U16 [R5+UR4+0x80], R66 ;  /* 0x0000804205007988 */ /* 0x000fe80008000404 */
[----:B------:R-:W-:Y:S01]  /*6ee0*/  STS.U16 [R6+UR4+0x180], R11 ;  /* 0x0001800b06007988 */ /* 0x000fe20008000404 */
[----:B------:R-:W-:Y:S01]  /*6ef0*/  BAR.SYNC.DEFER_BLOCKING 0x0 ;  /* 0x0000000000007b1d */ /* 0x000fe20000010000 */
[----:B------:R-:W-:-:S05]  /*6f00*/  LOP3.LUT R8, R9, 0x4, RZ, 0x3c, !PT ;  /* 0x0000000409087812 */ /* 0x000fca00078e3cff */
[----:B------:R1:W2:Y:S04]  /*6f10*/  LDS R17, [R9+UR4] ;  /* 0x0000000409117984 */ /* 0x0002a80008000800 */
[----:B------:R3:W5:Y:S01]  /*6f20*/  LDS R18, [R8+UR4] ;  /* 0x0000000408127984 */ /* 0x0007620008000800 */
[----:B------:R-:W3:Y:S01]  /*6f30*/  LDCU UR4, c[0x0][0x3b4] ;  /* 0x00007680ff0477ac */ /* 0x000ee20008000800 */
[----:B0-----:R-:W-:Y:S02]  /*6f40*/  LOP3.LUT R3, R2, 0x4, R0, 0xfe, !PT ;  /* 0x0000000402037812 */ /* 0x001fe400078efe00 */
[----:B----4-:R-:W-:Y:S01]  /*6f50*/  ISETP.GE.AND P0, PT, R14, UR14, PT ;  /* 0x0000000e0e007c0c */ /* 0x010fe2000bf06270 */
[C---:B------:R-:W-:Y:S02]  /*6f60*/  IMAD R7, R4.reuse, UR5, RZ ;  /* 0x0000000504077c24 */ /* 0x040fe4000f8e02ff */
[----:B-1----:R-:W-:Y:S01]  /*6f70*/  IMAD R9, R3, UR5, RZ ;  /* 0x0000000503097c24 */ /* 0x002fe2000f8e02ff */
[----:B------:R-:W-:Y:S01]  /*6f80*/  ISETP.LT.AND P1, PT, R4, UR15, !P0 ;  /* 0x0000000f04007c0c */ /* 0x000fe2000c721270 */
[----:B---3--:R-:W-:-:S05]  /*6f90*/  IMAD R5, R14, UR4, RZ ;  /* 0x000000040e057c24 */ /* 0x008fca000f8e02ff */
[----:B------:R-:W-:Y:S02]  /*6fa0*/  IADD3 R20, P2, PT, R5, UR12, RZ ;  /* 0x0000000c05147c10 */ /* 0x000fe4000ff5e0ff */
[----:B------:R-:W-:Y:S02]  /*6fb0*/  ISETP.LT.AND P4, PT, R3, UR15, !P0 ;  /* 0x0000000f03007c0c */ /* 0x000fe4000c781270 */
[----:B------:R-:W-:Y:S02]  /*6fc0*/  LEA.HI.X.SX32 R22, R5, UR13, 0x1, P2 ;  /* 0x0000000d05167c11 */ /* 0x000fe400090f0eff */
[-C--:B------:R-:W-:Y:S02]  /*6fd0*/  IADD3 R4, P2, PT, R7, R20.reuse, RZ ;  /* 0x0000001407047210 */ /* 0x080fe40007f5e0ff */
[----:B------:R-:W-:Y:S02]  /*6fe0*/  IADD3 R6, P3, PT, R9, R20, RZ ;  /* 0x0000001409067210 */ /* 0x000fe40007f7e0ff */
[----:B------:R-:W-:-:S02]  /*6ff0*/  LOP3.LUT R8, R2, 0xc, R0, 0xfe, !PT ;  /* 0x0000000c02087812 */ /* 0x000fc400078efe00 */
[-C--:B------:R-:W-:Y:S02]  /*7000*/  LEA.HI.X.SX32 R5, R7, R22.reuse, 0x1, P2 ;  /* 0x0000001607057211 */ /* 0x080fe400010f0eff */
[--C-:B------:R-:W-:Y:S02]  /*7010*/  LOP3.LUT R3, R2, 0x10, R0.reuse, 0xfe, !PT ;  /* 0x0000001002037812 */ /* 0x100fe400078efe00 */
[----:B--2---:R-:W-:Y:S02]  /*7020*/  PRMT R19, R17, 0x7770, RZ ;  /* 0x0000777011137816 */ /* 0x004fe400000000ff */
[----:B------:R-:W-:Y:S01]  /*7030*/  LEA.HI.X.SX32 R7, R9, R22, 0x1, P3 ;  /* 0x0000001609077211 */ /* 0x000fe200018f0eff */
[----:B------:R-:W-:Y:S01]  /*7040*/  IMAD R9, R8, UR5, RZ ;  /* 0x0000000508097c24 */ /* 0x000fe2000f8e02ff */
[--C-:B------:R-:W-:Y:S01]  /*7050*/  LOP3.LUT R14, R2, 0x18, R0.reuse, 0xfe, !PT ;  /* 0x00000018020e7812 */ /* 0x100fe200078efe00 */
[----:B------:R0:W-:Y:S01]  /*7060*/  @P1 STG.E.U8 desc[UR10][R4.64], R19 ;  /* 0x0000001304001986 */ /* 0x0001e2000c10110a */
[----:B-----5:R-:W-:Y:S01]  /*7070*/  PRMT R21, R18, 0x7770, RZ ;  /* 0x0000777012157816 */ /* 0x020fe200000000ff */
[----:B------:R-:W-:Y:S01]  /*7080*/  IMAD R11, R3, UR5, RZ ;  /* 0x00000005030b7c24 */ /* 0x000fe2000f8e02ff */
[----:B------:R-:W-:Y:S01]  /*7090*/  LOP3.LUT R0, R2, 0x8, R0, 0xfe, !PT ;  /* 0x0000000802007812 */ /* 0x000fe200078efe00 */
[----:B------:R-:W-:-:S02]  /*70a0*/  IMAD R15, R14, UR5, RZ ;  /* 0x000000050e0f7c24 */ /* 0x000fc4000f8e02ff */
[----:B------:R1:W-:Y:S01]  /*70b0*/  @P4 STG.E.U8 desc[UR10][R6.64], R21 ;  /* 0x0000001506004986 */ /* 0x0003e2000c10110a */
[C---:B------:R-:W-:Y:S01]  /*70c0*/  ISETP.LT.AND P5, PT, R0.reuse, UR15, !P0 ;  /* 0x0000000f00007c0c */ /* 0x040fe2000c7a1270 */
[----:B------:R-:W-:Y:S01]  /*70d0*/  IMAD R0, R0, UR5, RZ ;  /* 0x0000000500007c24 */ /* 0x000fe2000f8e02ff */
[----:B0-----:R-:W-:-:S04]  /*70e0*/  IADD3 R4, P1, PT, R9, R20, RZ ;  /* 0x0000001409047210 */ /* 0x001fc80007f3e0ff */
[----:B------:R-:W-:Y:S02]  /*70f0*/  LEA.HI.X.SX32 R5, R9, R22, 0x1, P1 ;  /* 0x0000001609057211 */ /* 0x000fe400008f0eff */
[-C--:B-1----:R-:W-:Y:S02]  /*7100*/  IADD3 R6, P2, PT, R11, R20.reuse, RZ ;  /* 0x000000140b067210 */ /* 0x082fe40007f5e0ff */
[-C--:B------:R-:W-:Y:S01]  /*7110*/  IADD3 R10, P1, PT, R15, R20.reuse, RZ ;  /* 0x000000140f0a7210 */ /* 0x080fe20007f3e0ff */
[----:B------:R-:W-:Y:S01]  /*7120*/  IMAD R12, R23, UR5, RZ ;  /* 0x00000005170c7c24 */ /* 0x000fe2000f8e02ff */
[----:B------:R-:W-:Y:S02]  /*7130*/  ISETP.LT.AND P4, PT, R8, UR15, !P0 ;  /* 0x0000000f08007c0c */ /* 0x000fe4000c781270 */
[----:B------:R-:W-:Y:S02]  /*7140*/  ISETP.LT.AND P3, PT, R3, UR15, !P0 ;  /* 0x0000000f03007c0c */ /* 0x000fe4000c761270 */
[----:B------:R-:W-:-:S02]  /*7150*/  IADD3 R2, P6, PT, R0, R20, RZ ;  /* 0x0000001400027210 */ /* 0x000fc40007fde0ff */
[-C--:B------:R-:W-:Y:S02]  /*7160*/  LEA.HI.X.SX32 R7, R11, R22.reuse, 0x1, P2 ;  /* 0x000000160b077211 */ /* 0x080fe400010f0eff */
[----:B------:R-:W-:Y:S02]  /*7170*/  ISETP.LT.AND P2, PT, R23, UR15, !P0 ;  /* 0x0000000f17007c0c */ /* 0x000fe4000c741270 */
[-C--:B------:R-:W-:Y:S02]  /*7180*/  LEA.HI.X.SX32 R11, R15, R22.reuse, 0x1, P1 ;  /* 0x000000160f0b7211 */ /* 0x080fe400008f0eff */
[----:B------:R-:W-:Y:S02]  /*7190*/  ISETP.LT.AND P1, PT, R14, UR15, !P0 ;  /* 0x0000000f0e007c0c */ /* 0x000fe4000c721270 */
[----:B------:R-:W-:Y:S02]  /*71a0*/  ISETP.LT.AND P0, PT, R13, UR15, !P0 ;  /* 0x0000000f0d007c0c */ /* 0x000fe4000c701270 */
[----:B------:R-:W-:-:S02]  /*71b0*/  LEA.HI.X.SX32 R3, R0, R22, 0x1, P6 ;  /* 0x0000001600037211 */ /* 0x000fc400030f0eff */
[----:B------:R-:W-:Y:S02]  /*71c0*/  IADD3 R8, P6, PT, R12, R20, RZ ;  /* 0x000000140c087210 */ /* 0x000fe40007fde0ff */
[C---:B------:R-:W-:Y:S02]  /*71d0*/  PRMT R15, R17.reuse, 0x7772, RZ ;  /* 0x00007772110f7816 */ /* 0x040fe400000000ff */
[----:B------:R-:W-:Y:S02]  /*71e0*/  PRMT R19, R18, 0x7772, RZ ;  /* 0x0000777212137816 */ /* 0x000fe400000000ff */
[C---:B------:R-:W-:Y:S02]  /*71f0*/  PRMT R21, R17.reuse, 0x7771, RZ ;  /* 0x0000777111157816 */ /* 0x040fe400000000ff */
[----:B------:R-:W-:Y:S02]  /*7200*/  LEA.HI.X.SX32 R9, R12, R22, 0x1, P6 ;  /* 0x000000160c097211 */ /* 0x000fe400030f0eff */
[----:B------:R-:W-:Y:S01]  /*7210*/  PRMT R23, R18, 0x7771, RZ ;  /* 0x0000777112177816 */ /* 0x000fe200000000ff */
[----:B------:R0:W-:Y:S01]  /*7220*/  @P5 STG.E.U8 desc[UR10][R2.64], R15 ;  /* 0x0000000f02005986 */ /* 0x0001e2000c10110a */
[----:B------:R-:W-:-:S03]  /*7230*/  PRMT R17, R17, 0x7773, RZ ;  /* 0x0000777311117816 */ /* 0x000fc600000000ff */
[----:B------:R0:W-:Y:S01]  /*7240*/  @P4 STG.E.U8 desc[UR10][R4.64], R19 ;  /* 0x0000001304004986 */ /* 0x0001e2000c10110a */
[----:B------:R-:W-:-:S03]  /*7250*/  IADD3 R12, P6, PT, R16, R20, RZ ;  /* 0x00000014100c7210 */ /* 0x000fc60007fde0ff */
[----:B------:R0:W-:Y:S04]  /*7260*/  @P3 STG.E.U8 desc[UR10][R6.64], R21 ;  /* 0x0000001506003986 */ /* 0x0001e8000c10110a */
[----:B------:R0:W-:Y:S01]  /*7270*/  @P2 STG.E.U8 desc[UR10][R8.64], R23 ;  /* 0x0000001708002986 */ /* 0x0001e2000c10110a */
[----:B------:R-:W-:-:S03]  /*7280*/  LEA.HI.X.SX32 R13, R16, R22, 0x1, P6 ;  /* 0x00000016100d7211 */ /* 0x000fc600030f0eff */
[----:B------:R0:W-:Y:S01]  /*7290*/  @P1 STG.E.U8 desc[UR10][R10.64], R17 ;  /* 0x000000110a001986 */ /* 0x0001e2000c10110a */
[----:B------:R-:W-:Y:S01]  /*72a0*/  PRMT R25, R18, 0x7773, RZ ;  /* 0x0000777312197816 */ /* 0x000fe200000000ff */
[----:B------:R-:W-:Y:S06]  /*72b0*/  @!P0 EXIT ;  /* 0x000000000000894d */ /* 0x000fec0003800000 */
[----:B------:R-:W-:Y:S01]  /*72c0*/  STG.E.U8 desc[UR10][R12.64], R25 ;  /* 0x000000190c007986 */ /* 0x000fe2000c10110a */
[----:B------:R-:W-:Y:S05]  /*72d0*/  EXIT ;  /* 0x000000000000794d */ /* 0x000fea0003800000 */
.L_x_3:
[----:B------:R-:W-:-:S00]  /*72e0*/  BRA `(.L_x_3) ;  /* 0xfffffffc00fc7947 */ /* 0x000fc0000383ffff */
[----:B------:R-:W-:-:S00]  /*72f0*/  NOP ;  /* 0x0000000000007918 */ /* 0x000fc00000000000 */
        /* <DEDUP_REMOVED lines=8> */
.L_x_4:


//--------------------- .nv.shared.matmul_kernel  --------------------------
	.section	.nv.shared.matmul_kernel,"aw",@nobits
	.sectionflags	@""
	.align	16
	.zero		1024


//--------------------- .nv.shared.reserved.0     --------------------------
	.section	.nv.shared.reserved.0,"aw",@nobits
	.weak		__nv_reservedSMEM_offset_0_alias
	.size		__nv_reservedSMEM_offset_0_alias, 0, 64
	.other		__nv_reservedSMEM_offset_0_alias,@"STO_CUDA_RESERVED_SHARED STV_DEFAULT"
__nv_reservedSMEM_offset_0_alias:
	.zero		0
	.zero		64


//--------------------- .nv.constant0.matmul_kernel --------------------------
	.section	.nv.constant0.matmul_kernel,"a",@progbits
	.sectionflags	@""
	.align	4
.nv.constant0.matmul_kernel:
	.zero		976


//--------------------- SYMBOLS --------------------------

	.type		.nv.reservedSmem.offset0,@object
	.size		.nv.reservedSmem.offset0,0x4
	.type		.nv.reservedSmem.cap,@object
	.size		.nv.reservedSmem.cap,0x4
